//
// Generated by NVIDIA NVVM Compiler
//
// Compiler Build ID: CL-36424714
// Cuda compilation tools, release 13.0, V13.0.88
// Based on NVVM 20.0.0
//

.version 9.0
.target sm_100
.address_size 64

	// .globl	_Z13prefix_kernelPfS_i
.extern .shared .align 16 .b8 s_sum[];

.visible .entry _Z13prefix_kernelPfS_i(
	.param .u64 .ptr .align 1 _Z13prefix_kernelPfS_i_param_0,
	.param .u64 .ptr .align 1 _Z13prefix_kernelPfS_i_param_1,
	.param .u32 _Z13prefix_kernelPfS_i_param_2
)
{
	.reg .pred 	%p<43>;
	.reg .b32 	%r<90>;
	.reg .b32 	%f<40>;
	.reg .b64 	%rd<20>;

	ld.param.u64 	%rd9, [_Z13prefix_kernelPfS_i_param_0];
	ld.param.u64 	%rd8, [_Z13prefix_kernelPfS_i_param_1];
	ld.param.u32 	%r43, [_Z13prefix_kernelPfS_i_param_2];
	cvta.to.global.u64 	%rd1, %rd9;
	mov.u32 	%r1, %ntid.x;
	add.s32 	%r2, %r1, -1;
	add.s32 	%r44, %r2, %r43;
	div.u32 	%r3, %r44, %r1;
	mov.u32 	%r4, %tid.x;
	mul.lo.s32 	%r5, %r3, %r4;
	add.s32 	%r6, %r3, -1;
	setp.lt.s32 	%p1, %r3, 2;
	shl.b32 	%r45, %r4, 2;
	mov.u32 	%r46, s_sum;
	add.s32 	%r7, %r46, %r45;
	@%p1 bra 	$L__BB0_42;
	add.s32 	%r8, %r3, -2;
	and.b32  	%r9, %r6, 3;
	setp.lt.u32 	%p2, %r8, 3;
	mov.b32 	%r80, 0;
	@%p2 bra 	$L__BB0_32;
	and.b32  	%r80, %r6, -4;
	mul.wide.s32 	%rd10, %r5, 4;
	add.s64 	%rd2, %rd1, %rd10;
	mov.b32 	%r79, 0;
$L__BB0_3:
	setp.ne.s32 	%p3, %r4, %r2;
	mul.wide.u32 	%rd11, %r79, 4;
	add.s64 	%rd3, %rd2, %rd11;
	@%p3 bra 	$L__BB0_5;
	rem.s32 	%r49, %r43, %r3;
	add.s32 	%r50, %r49, -1;
	setp.ge.s32 	%p4, %r79, %r50;
	@%p4 bra 	$L__BB0_6;
$L__BB0_5:
	ld.global.f32 	%f7, [%rd3];
	ld.global.f32 	%f8, [%rd3+4];
	add.f32 	%f9, %f7, %f8;
	st.global.f32 	[%rd3+4], %f9;
$L__BB0_6:
	setp.eq.s32 	%p5, %r79, %r8;
	@%p5 bra 	$L__BB0_9;
	setp.ne.s32 	%p6, %r4, %r2;
	@%p6 bra 	$L__BB0_10;
	rem.s32 	%r51, %r43, %r3;
	add.s32 	%r52, %r51, -1;
	setp.ne.s32 	%p7, %r79, %r52;
	@%p7 bra 	$L__BB0_10;
$L__BB0_9:
	ld.global.f32 	%f10, [%rd3+4];
	st.shared.f32 	[%r7], %f10;
$L__BB0_10:
	setp.ne.s32 	%p8, %r4, %r2;
	add.s32 	%r12, %r79, 1;
	@%p8 bra 	$L__BB0_12;
	rem.s32 	%r53, %r43, %r3;
	add.s32 	%r54, %r53, -1;
	setp.ge.s32 	%p9, %r12, %r54;
	@%p9 bra 	$L__BB0_13;
$L__BB0_12:
	ld.global.f32 	%f11, [%rd3+4];
	ld.global.f32 	%f12, [%rd3+8];
	add.f32 	%f13, %f11, %f12;
	st.global.f32 	[%rd3+8], %f13;
$L__BB0_13:
	setp.eq.s32 	%p10, %r12, %r8;
	@%p10 bra 	$L__BB0_16;
	setp.ne.s32 	%p11, %r4, %r2;
	@%p11 bra 	$L__BB0_17;
	rem.s32 	%r55, %r43, %r3;
	add.s32 	%r56, %r55, -2;
	setp.ne.s32 	%p12, %r79, %r56;
	@%p12 bra 	$L__BB0_17;
$L__BB0_16:
	ld.global.f32 	%f14, [%rd3+8];
	st.shared.f32 	[%r7], %f14;
$L__BB0_17:
	setp.ne.s32 	%p13, %r4, %r2;
	add.s32 	%r13, %r79, 2;
	@%p13 bra 	$L__BB0_19;
	rem.s32 	%r57, %r43, %r3;
	add.s32 	%r58, %r57, -1;
	setp.ge.s32 	%p14, %r13, %r58;
	@%p14 bra 	$L__BB0_20;
$L__BB0_19:
	ld.global.f32 	%f15, [%rd3+8];
	ld.global.f32 	%f16, [%rd3+12];
	add.f32 	%f17, %f15, %f16;
	st.global.f32 	[%rd3+12], %f17;
$L__BB0_20:
	setp.eq.s32 	%p15, %r13, %r8;
	@%p15 bra 	$L__BB0_23;
	setp.ne.s32 	%p16, %r4, %r2;
	@%p16 bra 	$L__BB0_24;
	rem.s32 	%r59, %r43, %r3;
	add.s32 	%r60, %r59, -3;
	setp.ne.s32 	%p17, %r79, %r60;
	@%p17 bra 	$L__BB0_24;
$L__BB0_23:
	ld.global.f32 	%f18, [%rd3+12];
	st.shared.f32 	[%r7], %f18;
$L__BB0_24:
	setp.ne.s32 	%p18, %r4, %r2;
	add.s32 	%r14, %r79, 3;
	@%p18 bra 	$L__BB0_26;
	rem.s32 	%r61, %r43, %r3;
	add.s32 	%r62, %r61, -1;
	setp.ge.s32 	%p19, %r14, %r62;
	@%p19 bra 	$L__BB0_27;
$L__BB0_26:
	ld.global.f32 	%f19, [%rd3+12];
	ld.global.f32 	%f20, [%rd3+16];
	add.f32 	%f21, %f19, %f20;
	st.global.f32 	[%rd3+16], %f21;
$L__BB0_27:
	setp.eq.s32 	%p20, %r14, %r8;
	@%p20 bra 	$L__BB0_30;
	setp.ne.s32 	%p21, %r4, %r2;
	@%p21 bra 	$L__BB0_31;
	rem.s32 	%r63, %r43, %r3;
	add.s32 	%r64, %r63, -4;
	setp.ne.s32 	%p22, %r79, %r64;
	@%p22 bra 	$L__BB0_31;
$L__BB0_30:
	ld.global.f32 	%f22, [%rd3+16];
	st.shared.f32 	[%r7], %f22;
$L__BB0_31:
	add.s32 	%r79, %r79, 4;
	setp.ne.s32 	%p23, %r79, %r80;
	@%p23 bra 	$L__BB0_3;
$L__BB0_32:
	setp.eq.s32 	%p24, %r9, 0;
	@%p24 bra 	$L__BB0_42;
	add.s32 	%r83, %r80, 2;
	sub.s32 	%r82, %r80, %r3;
	mul.wide.s32 	%rd12, %r5, 4;
	mul.wide.u32 	%rd13, %r80, 4;
	add.s64 	%rd14, %rd12, %rd13;
	add.s64 	%rd15, %rd14, %rd1;
	add.s64 	%rd19, %rd15, 4;
	neg.s32 	%r81, %r9;
$L__BB0_34:
	.pragma "nounroll";
	setp.ne.s32 	%p25, %r4, %r2;
	add.s32 	%r23, %r83, -2;
	@%p25 bra 	$L__BB0_36;
	rem.s32 	%r65, %r43, %r3;
	add.s32 	%r66, %r65, -1;
	setp.ge.s32 	%p26, %r23, %r66;
	@%p26 bra 	$L__BB0_37;
$L__BB0_36:
	ld.global.f32 	%f23, [%rd19+-4];
	ld.global.f32 	%f24, [%rd19];
	add.f32 	%f25, %f23, %f24;
	st.global.f32 	[%rd19], %f25;
$L__BB0_37:
	setp.eq.s32 	%p27, %r82, -2;
	@%p27 bra 	$L__BB0_40;
	setp.ne.s32 	%p28, %r4, %r2;
	@%p28 bra 	$L__BB0_41;
	rem.s32 	%r67, %r43, %r3;
	add.s32 	%r68, %r67, -1;
	setp.ne.s32 	%p29, %r23, %r68;
	@%p29 bra 	$L__BB0_41;
$L__BB0_40:
	ld.global.f32 	%f26, [%rd19];
	st.shared.f32 	[%r7], %f26;
$L__BB0_41:
	add.s32 	%r83, %r83, 1;
	add.s32 	%r82, %r82, 1;
	add.s64 	%rd19, %rd19, 4;
	add.s32 	%r81, %r81, 1;
	setp.ne.s32 	%p30, %r81, 0;
	@%p30 bra 	$L__BB0_34;
$L__BB0_42:
	bar.sync 	0;
	setp.ne.s32 	%p31, %r4, 0;
	setp.eq.s32 	%p32, %r2, 0;
	or.pred  	%p33, %p31, %p32;
	@%p33 bra 	$L__BB0_49;
	add.s32 	%r70, %r1, -2;
	and.b32  	%r27, %r2, 3;
	setp.lt.u32 	%p34, %r70, 3;
	mov.b32 	%r86, 0;
	@%p34 bra 	$L__BB0_46;
	and.b32  	%r86, %r2, -4;
	ld.shared.f32 	%f38, [s_sum];
	add.s32 	%r85, %r46, 8;
	neg.s32 	%r84, %r86;
$L__BB0_45:
	ld.shared.f32 	%f27, [%r85+-4];
	add.f32 	%f28, %f38, %f27;
	st.shared.f32 	[%r85+-4], %f28;
	ld.shared.v2.f32 	{%f29, %f30}, [%r85];
	add.f32 	%f31, %f28, %f29;
	add.f32 	%f32, %f31, %f30;
	st.shared.v2.f32 	[%r85], {%f31, %f32};
	ld.shared.f32 	%f33, [%r85+8];
	add.f32 	%f38, %f32, %f33;
	st.shared.f32 	[%r85+8], %f38;
	add.s32 	%r85, %r85, 16;
	add.s32 	%r84, %r84, 4;
	setp.ne.s32 	%p35, %r84, 0;
	@%p35 bra 	$L__BB0_45;
$L__BB0_46:
	setp.eq.s32 	%p36, %r27, 0;
	@%p36 bra 	$L__BB0_49;
	shl.b32 	%r73, %r86, 2;
	add.s32 	%r75, %r46, %r73;
	ld.shared.f32 	%f39, [%r75];
	add.s32 	%r88, %r75, 4;
	neg.s32 	%r87, %r27;
$L__BB0_48:
	.pragma "nounroll";
	ld.shared.f32 	%f34, [%r88];
	add.f32 	%f39, %f39, %f34;
	st.shared.f32 	[%r88], %f39;
	add.s32 	%r88, %r88, 4;
	add.s32 	%r87, %r87, 1;
	setp.ne.s32 	%p37, %r87, 0;
	@%p37 bra 	$L__BB0_48;
$L__BB0_49:
	bar.sync 	0;
	setp.lt.s32 	%p38, %r3, 1;
	@%p38 bra 	$L__BB0_56;
	cvta.to.global.u64 	%rd7, %rd8;
	mov.b32 	%r89, 0;
	rem.s32 	%r77, %r43, %r3;
$L__BB0_51:
	setp.ne.s32 	%p39, %r4, %r2;
	@%p39 bra 	$L__BB0_53;
	setp.eq.s32 	%p40, %r89, %r77;
	@%p40 bra 	$L__BB0_56;
$L__BB0_53:
	setp.eq.s32 	%p41, %r4, 0;
	@%p41 bra 	$L__BB0_55;
	add.s32 	%r78, %r89, %r5;
	mul.wide.u32 	%rd16, %r78, 4;
	add.s64 	%rd17, %rd1, %rd16;
	ld.global.f32 	%f35, [%rd17];
	ld.shared.f32 	%f36, [%r7+-4];
	add.f32 	%f37, %f35, %f36;
	add.s64 	%rd18, %rd7, %rd16;
	st.global.f32 	[%rd18], %f37;
$L__BB0_55:
	add.s32 	%r89, %r89, 1;
	setp.ne.s32 	%p42, %r89, %r3;
	@%p42 bra 	$L__BB0_51;
$L__BB0_56:
	ret;

}


// ===== COMPILED SASS (sm_100) =====

	.target	sm_100

	.elftype	@"ET_EXEC"


//--------------------- .note.nv.tkinfo           --------------------------
	.section	.note.nv.tkinfo,"",@"SHT_NOTE"
	.sectionflags	@"SHF_NOTE_NV_TKINFO"
	.tkinfo
        /*0018*/ 	.word	0x00000002
        /*0030*/ 	.string	""
        /*0030*/ 	.string	"ptxas"
        /*0030*/ 	.string	"Cuda compilation tools, release 13.0, V13.0.88"
        /*0030*/ 	.string	"Build cuda_13.0.r13.0/compiler.36424714_0"
        /*0030*/ 	.string	"-arch sm_100 -m 64 "



//--------------------- .note.nv.cuinfo           --------------------------
	.section	.note.nv.cuinfo,"",@"SHT_NOTE"
	.sectionflags	@"SHF_NOTE_NV_CUINFO"
        /*0018*/ 	.short	0x0002
        /*001a*/ 	.short	0x0064
        /*001c*/ 	.short	0x0082
	.zero		2


//--------------------- .nv.info                  --------------------------
	.section	.nv.info,"",@"SHT_CUDA_INFO"
	.align	4


	//----- nvinfo : EIATTR_REGCOUNT
	.align		4
        /*0000*/ 	.byte	0x04, 0x2f
        /*0002*/ 	.short	(.L_1 - .L_0)
	.align		4
.L_0:
        /*0004*/ 	.word	index@(_Z13prefix_kernelPfS_i)
        /*0008*/ 	.word	0x0000001b


	//----- nvinfo : EIATTR_FRAME_SIZE
	.align		4
.L_1:
        /*000c*/ 	.byte	0x04, 0x11
        /*000e*/ 	.short	(.L_3 - .L_2)
	.align		4
.L_2:
        /*0010*/ 	.word	index@(_Z13prefix_kernelPfS_i)
        /*0014*/ 	.word	0x00000000


	//----- nvinfo : EIATTR_MIN_STACK_SIZE
	.align		4
.L_3:
        /*0018*/ 	.byte	0x04, 0x12
        /*001a*/ 	.short	(.L_5 - .L_4)
	.align		4
.L_4:
        /*001c*/ 	.word	index@(_Z13prefix_kernelPfS_i)
        /*0020*/ 	.word	0x00000000
.L_5:


//--------------------- .nv.compat                --------------------------
	.section	.nv.compat,"",@"SHT_CUDA_COMPAT_INFO"
	.align	4
        /*0000*/ 	.byte	0x02, 0x09, 0x00, 0x00, 0x02, 0x02, 0x01, 0x00, 0x02, 0x05, 0x05, 0x00, 0x03, 0x07, 0x01, 0x01
        /*0010*/ 	.byte	0x02, 0x03, 0x00, 0x00, 0x02, 0x06, 0x01, 0x00, 0x04, 0x0b, 0x08, 0x00, 0x09, 0x00, 0x00, 0x00
        /*0020*/ 	.byte	0x00, 0x00, 0x00, 0x00


//--------------------- .nv.info._Z13prefix_kernelPfS_i --------------------------
	.section	.nv.info._Z13prefix_kernelPfS_i,"",@"SHT_CUDA_INFO"
	.sectionflags	@""
	.align	4


	//----- nvinfo : EIATTR_CUDA_API_VERSION
	.align		4
        /*0000*/ 	.byte	0x04, 0x37
        /*0002*/ 	.short	(.L_7 - .L_6)
.L_6:
        /*0004*/ 	.word	0x00000082


	//----- nvinfo : EIATTR_KPARAM_INFO
	.align		4
.L_7:
        /*0008*/ 	.byte	0x04, 0x17
        /*000a*/ 	.short	(.L_9 - .L_8)
.L_8:
        /*000c*/ 	.word	0x00000000
        /*0010*/ 	.short	0x0002
        /*0012*/ 	.short	0x0010
        /*0014*/ 	.byte	0x00, 0xf0, 0x11, 0x00


	//----- nvinfo : EIATTR_KPARAM_INFO
	.align		4
.L_9:
        /*0018*/ 	.byte	0x04, 0x17
        /*001a*/ 	.short	(.L_11 - .L_10)
.L_10:
        /*001c*/ 	.word	0x00000000
        /*0020*/ 	.short	0x0001
        /*0022*/ 	.short	0x0008
        /*0024*/ 	.byte	0x00, 0xf5, 0x21, 0x00


	//----- nvinfo : EIATTR_KPARAM_INFO
	.align		4
.L_11:
        /*0028*/ 	.byte	0x04, 0x17
        /*002a*/ 	.short	(.L_13 - .L_12)
.L_12:
        /*002c*/ 	.word	0x00000000
        /*0030*/ 	.short	0x0000
        /*0032*/ 	.short	0x0000
        /*0034*/ 	.byte	0x00, 0xf5, 0x21, 0x00


	//----- nvinfo : EIATTR_SPARSE_MMA_MASK
	.align		4
.L_13:
        /*0038*/ 	.byte	0x03, 0x50
        /*003a*/ 	.short	0x0000


	//----- nvinfo : EIATTR_MAXREG_COUNT
	.align		4
        /*003c*/ 	.byte	0x03, 0x1b
        /*003e*/ 	.short	0x00ff


	//----- nvinfo : EIATTR_NUM_BARRIERS
	.align		4
        /*0040*/ 	.byte	0x02, 0x4c
        /*0042*/ 	.byte	0x01
	.zero		1


	//----- nvinfo : EIATTR_MERCURY_ISA_VERSION
	.align		4
        /*0044*/ 	.byte	0x03, 0x5f
        /*0046*/ 	.short	0x0101


	//----- nvinfo : EIATTR_VRC_CTA_INIT_COUNT
	.align		4
        /*0048*/ 	.byte	0x02, 0x4a
	.zero		1
	.zero		1


	//----- nvinfo : EIATTR_EXIT_INSTR_OFFSETS
	.align		4
        /*004c*/ 	.byte	0x04, 0x1c
        /*004e*/ 	.short	(.L_15 - .L_14)


	//   ....[0]....
.L_14:
        /*0050*/ 	.word	0x00002180


	//   ....[1]....
        /*0054*/ 	.word	0x00002380


	//   ....[2]....
        /*0058*/ 	.word	0x00002480


	//----- nvinfo : EIATTR_CRS_STACK_SIZE
	.align		4
.L_15:
        /*005c*/ 	.byte	0x04, 0x1e
        /*005e*/ 	.short	(.L_17 - .L_16)
.L_16:
        /*0060*/ 	.word	0x00000000


	//----- nvinfo : EIATTR_CBANK_PARAM_SIZE
	.align		4
.L_17:
        /*0064*/ 	.byte	0x03, 0x19
        /*0066*/ 	.short	0x0014


	//----- nvinfo : EIATTR_PARAM_CBANK
	.align		4
        /*0068*/ 	.byte	0x04, 0x0a
        /*006a*/ 	.short	(.L_19 - .L_18)
	.align		4
.L_18:
        /*006c*/ 	.word	index@(.nv.constant0._Z13prefix_kernelPfS_i)
        /*0070*/ 	.short	0x0380
        /*0072*/ 	.short	0x0014


	//----- nvinfo : EIATTR_SW_WAR
	.align		4
.L_19:
        /*0074*/ 	.byte	0x04, 0x36
        /*0076*/ 	.short	(.L_21 - .L_20)
.L_20:
        /*0078*/ 	.word	0x00000008
.L_21:


//--------------------- .nv.callgraph             --------------------------
	.section	.nv.callgraph,"",@"SHT_CUDA_CALLGRAPH"
	.align	4
	.sectionentsize	8
	.align		4
        /*0000*/ 	.word	0x00000000
	.align		4
        /*0004*/ 	.word	0xffffffff
	.align		4
        /*0008*/ 	.word	0x00000000
	.align		4
        /*000c*/ 	.word	0xfffffffe
	.align		4
        /*0010*/ 	.word	0x00000000
	.align		4
        /*0014*/ 	.word	0xfffffffd
	.align		4
        /*0018*/ 	.word	0x00000000
	.align		4
        /*001c*/ 	.word	0xfffffffc


//--------------------- .text._Z13prefix_kernelPfS_i --------------------------
	.section	.text._Z13prefix_kernelPfS_i,"ax",@progbits
	.align	128
        .global         _Z13prefix_kernelPfS_i
        .type           _Z13prefix_kernelPfS_i,@function
        .size           _Z13prefix_kernelPfS_i,(.L_x_48 - _Z13prefix_kernelPfS_i)
        .other          _Z13prefix_kernelPfS_i,@"STO_CUDA_ENTRY STV_DEFAULT"
_Z13prefix_kernelPfS_i:
.text._Z13prefix_kernelPfS_i:
[----:B------:R-:W-:Y:S01]  /*0000*/  LDC R1, c[0x0][0x37c] ;  /* 0x0000df00ff017b82 */ /* 0x000fe20000000800 */
[----:B------:R-:W0:Y:S07]  /*0010*/  LDCU UR10, c[0x0][0x360] ;  /* 0x00006c00ff0a77ac */ /* 0x000e2e0008000800 */
[----:B------:R-:W1:Y:S01]  /*0020*/  LDC R0, c[0x0][0x390] ;  /* 0x0000e400ff007b82 */ /* 0x000e620000000800 */
[----:B------:R-:W2:Y:S01]  /*0030*/  S2R R12, SR_TID.X ;  /* 0x00000000000c7919 */ /* 0x000ea20000002100 */
[----:B------:R-:W-:Y:S01]  /*0040*/  UMOV UR4, 0x400 ;  /* 0x0000040000047882 */ /* 0x000fe20000000000 */
[----:B------:R-:W3:Y:S05]  /*0050*/  LDCU.64 UR8, c[0x0][0x358] ;  /* 0x00006b00ff0877ac */ /* 0x000eea0008000a00 */
[----:B------:R-:W4:Y:S01]  /*0060*/  S2UR UR5, SR_CgaCtaId ;  /* 0x00000000000579c3 */ /* 0x000f220000008800 */
[----:B0-----:R-:W0:Y:S01]  /*0070*/  I2F.U32.RP R4, UR10 ;  /* 0x0000000a00047d06 */ /* 0x001e220008209000 */
[----:B------:R-:W-:-:S02]  /*0080*/  UIADD3 UR7, UPT, UPT, UR10, -0x1, URZ ;  /* 0xffffffff0a077890 */ /* 0x000fc4000fffe0ff */
[----:B------:R-:W-:-:S04]  /*0090*/  ISETP.NE.U32.AND P2, PT, RZ, UR10, PT ;  /* 0x0000000aff007c0c */ /* 0x000fc8000bf45070 */
[----:B-1----:R-:W-:Y:S01]  /*00a0*/  VIADD R0, R0, UR7 ;  /* 0x0000000700007c36 */ /* 0x002fe20008000000 */
[----:B0-----:R-:W0:Y:S01]  /*00b0*/  MUFU.RCP R4, R4 ;  /* 0x0000000400047308 */ /* 0x001e220000001000 */
[----:B----4-:R-:W-:-:S06]  /*00c0*/  ULEA UR4, UR5, UR4, 0x18 ;  /* 0x0000000405047291 */ /* 0x010fcc000f8ec0ff */
[----:B------:R-:W-:-:S05]  /*00d0*/  MOV R11, UR4 ;  /* 0x00000004000b7c02 */ /* 0x000fca0008000f00 */
[----:B--2---:R-:W-:Y:S02]  /*00e0*/  IMAD R10, R12, 0x4, R11 ;  /* 0x000000040c0a7824 */ /* 0x004fe400078e020b */
[----:B0-----:R-:W-:-:S04]  /*00f0*/  VIADD R2, R4, 0xffffffe ;  /* 0x0ffffffe04027836 */ /* 0x001fc80000000000 */
[----:B------:R0:W1:Y:S02]  /*0100*/  F2I.FTZ.U32.TRUNC.NTZ R3, R2 ;  /* 0x0000000200037305 */ /* 0x000064000021f000 */
[----:B0-----:R-:W-:Y:S02]  /*0110*/  HFMA2 R2, -RZ, RZ, 0, 0 ;  /* 0x00000000ff027431 */ /* 0x001fe400000001ff */
[----:B-1----:R-:W-:-:S04]  /*0120*/  IMAD.MOV R5, RZ, RZ, -R3 ;  /* 0x000000ffff057224 */ /* 0x002fc800078e0a03 */
[----:B------:R-:W-:-:S04]  /*0130*/  IMAD R5, R5, UR10, RZ ;  /* 0x0000000a05057c24 */ /* 0x000fc8000f8e02ff */
[----:B------:R-:W-:-:S06]  /*0140*/  IMAD.HI.U32 R3, R3, R5, R2 ;  /* 0x0000000503037227 */ /* 0x000fcc00078e0002 */
[----:B------:R-:W-:-:S04]  /*0150*/  IMAD.HI.U32 R13, R3, R0, RZ ;  /* 0x00000000030d7227 */ /* 0x000fc800078e00ff */
[----:B------:R-:W-:-:S04]  /*0160*/  IMAD.MOV R3, RZ, RZ, -R13 ;  /* 0x000000ffff037224 */ /* 0x000fc800078e0a0d */
[----:B------:R-:W-:-:S05]  /*0170*/  IMAD R0, R3, UR10, R0 ;  /* 0x0000000a03007c24 */ /* 0x000fca000f8e0200 */
[----:B------:R-:W-:-:S13]  /*0180*/  ISETP.GE.U32.AND P0, PT, R0, UR10, PT ;  /* 0x0000000a00007c0c */ /* 0x000fda000bf06070 */
[----:B------:R-:W-:Y:S01]  /*0190*/  @P0 IADD3 R0, PT, PT, R0, -UR10, RZ ;  /* 0x8000000a00000c10 */ /* 0x000fe2000fffe0ff */
[----:B------:R-:W-:-:S03]  /*01a0*/  @P0 VIADD R13, R13, 0x1 ;  /* 0x000000010d0d0836 */ /* 0x000fc60000000000 */
[----:B------:R-:W-:-:S13]  /*01b0*/  ISETP.GE.U32.AND P1, PT, R0, UR10, PT ;  /* 0x0000000a00007c0c */ /* 0x000fda000bf26070 */
[----:B------:R-:W-:Y:S01]  /*01c0*/  @P1 VIADD R13, R13, 0x1 ;  /* 0x000000010d0d1836 */ /* 0x000fe20000000000 */
[----:B------:R-:W-:-:S04]  /*01d0*/  @!P2 LOP3.LUT R13, RZ, UR10, RZ, 0x33, !PT ;  /* 0x0000000aff0dac12 */ /* 0x000fc8000f8e33ff */
[C---:B------:R-:W-:Y:S01]  /*01e0*/  ISETP.GE.AND P0, PT, R13.reuse, 0x2, PT ;  /* 0x000000020d00780c */ /* 0x040fe20003f06270 */
[----:B------:R-:W-:-:S12]  /*01f0*/  IMAD R0, R13, R12, RZ ;  /* 0x0000000c0d007224 */ /* 0x000fd800078e02ff */
[----:B---3--:R-:W-:Y:S05]  /*0200*/  @!P0 BRA `(.L_x_0) ;  /* 0x0000001400dc8947 */ /* 0x008fea0003800000 */
[C---:B------:R-:W-:Y:S01]  /*0210*/  VIADD R6, R13.reuse, 0xfffffffe ;  /* 0xfffffffe0d067836 */ /* 0x040fe20000000000 */
[----:B------:R-:W-:Y:S01]  /*0220*/  IADD3 R4, PT, PT, R13, -0x1, RZ ;  /* 0xffffffff0d047810 */ /* 0x000fe20007ffe0ff */
[----:B------:R-:W-:-:S03]  /*0230*/  IMAD.MOV.U32 R8, RZ, RZ, RZ ;  /* 0x000000ffff087224 */ /* 0x000fc600078e00ff */
[----:B------:R-:W-:Y:S02]  /*0240*/  ISETP.GE.U32.AND P0, PT, R6, 0x3, PT ;  /* 0x000000030600780c */ /* 0x000fe40003f06070 */
[----:B------:R-:W-:-:S11]  /*0250*/  LOP3.LUT R7, R4, 0x3, RZ, 0xc0, !PT ;  /* 0x0000000304077812 */ /* 0x000fd600078ec0ff */
[----:B------:R-:W-:Y:S05]  /*0260*/  @!P0 BRA `(.L_x_1) ;  /* 0x00000010005c8947 */ /* 0x000fea0003800000 */
[----:B------:R-:W0:Y:S01]  /*0270*/  LDC.64 R2, c[0x0][0x380] ;  /* 0x0000e000ff027b82 */ /* 0x000e220000000a00 */
[----:B------:R-:W-:Y:S01]  /*0280*/  ISETP.NE.AND P0, PT, R12, UR7, PT ;  /* 0x000000070c007c0c */ /* 0x000fe2000bf05270 */
[----:B------:R-:W-:Y:S01]  /*0290*/  IMAD.MOV.U32 R9, RZ, RZ, RZ ;  /* 0x000000ffff097224 */ /* 0x000fe200078e00ff */
[----:B------:R-:W-:-:S05]  /*02a0*/  LOP3.LUT R8, R4, 0xfffffffc, RZ, 0xc0, !PT ;  /* 0xfffffffc04087812 */ /* 0x000fca00078ec0ff */
[----:B------:R-:W1:Y:S01]  /*02b0*/  LDC R16, c[0x0][0x390] ;  /* 0x0000e400ff107b82 */ /* 0x000e620000000800 */
[----:B0-----:R-:W-:-:S07]  /*02c0*/  IMAD.WIDE R2, R0, 0x4, R2 ;  /* 0x0000000400027825 */ /* 0x001fce00078e0202 */
.L_x_26:
[----:B------:R-:W-:Y:S01]  /*02d0*/  BSSY.RECONVERGENT B0, `(.L_x_2) ;  /* 0x0000021000007945 */ /* 0x000fe20003800200 */
[----:B0-2---:R-:W-:-:S03]  /*02e0*/  IMAD.WIDE.U32 R4, R9, 0x4, R2 ;  /* 0x0000000409047825 */ /* 0x005fc600078e0002 */
[----:B------:R-:W-:Y:S05]  /*02f0*/  @P0 BRA `(.L_x_3) ;  /* 0x0000000000680947 */ /* 0x000fea0003800000 */
[-C--:B------:R-:W-:Y:S02]  /*0300*/  IABS R17, R13.reuse ;  /* 0x0000000d00117213 */ /* 0x080fe40000000000 */
[----:B------:R-:W-:Y:S02]  /*0310*/  IABS R21, R13 ;  /* 0x0000000d00157213 */ /* 0x000fe40000000000 */
[----:B------:R-:W0:Y:S01]  /*0320*/  I2F.RP R18, R17 ;  /* 0x0000001100127306 */ /* 0x000e220000209400 */
[----:B-1----:R-:W-:Y:S02]  /*0330*/  ISETP.GE.AND P2, PT, R16, RZ, PT ;  /* 0x000000ff1000720c */ /* 0x002fe40003f46270 */
[----:B------:R-:W-:-:S05]  /*0340*/  IMAD.MOV R21, RZ, RZ, -R21 ;  /* 0x000000ffff157224 */ /* 0x000fca00078e0a15 */
[----:B0-----:R-:W0:Y:S02]  /*0350*/  MUFU.RCP R18, R18 ;  /* 0x0000001200127308 */ /* 0x001e240000001000 */
[----:B0-----:R-:W-:Y:S02]  /*0360*/  IADD3 R14, PT, PT, R18, 0xffffffe, RZ ;  /* 0x0ffffffe120e7810 */ /* 0x001fe40007ffe0ff */
[----:B------:R-:W-:-:S04]  /*0370*/  IABS R18, R16 ;  /* 0x0000001000127213 */ /* 0x000fc80000000000 */
[----:B------:R0:W1:Y:S02]  /*0380*/  F2I.FTZ.U32.TRUNC.NTZ R15, R14 ;  /* 0x0000000e000f7305 */ /* 0x000064000021f000 */
[----:B0-----:R-:W-:Y:S01]  /*0390*/  MOV R14, RZ ;  /* 0x000000ff000e7202 */ /* 0x001fe20000000f00 */
[----:B-1----:R-:W-:-:S04]  /*03a0*/  IMAD.MOV R20, RZ, RZ, -R15 ;  /* 0x000000ffff147224 */ /* 0x002fc800078e0a0f */
[----:B------:R-:W-:-:S04]  /*03b0*/  IMAD R19, R20, R17, RZ ;  /* 0x0000001114137224 */ /* 0x000fc800078e02ff */
[----:B------:R-:W-:-:S04]  /*03c0*/  IMAD.HI.U32 R15, R15, R19, R14 ;  /* 0x000000130f0f7227 */ /* 0x000fc800078e000e */
[----:B------:R-:W-:Y:S02]  /*03d0*/  IMAD.MOV.U32 R19, RZ, RZ, R21 ;  /* 0x000000ffff137224 */ /* 0x000fe400078e0015 */
[----:B------:R-:W-:-:S04]  /*03e0*/  IMAD.HI.U32 R15, R15, R18, RZ ;  /* 0x000000120f0f7227 */ /* 0x000fc800078e00ff */
[----:B------:R-:W-:-:S05]  /*03f0*/  IMAD R14, R15, R19, R18 ;  /* 0x000000130f0e7224 */ /* 0x000fca00078e0212 */
[----:B------:R-:W-:-:S13]  /*0400*/  ISETP.GT.U32.AND P0, PT, R17, R14, PT ;  /* 0x0000000e1100720c */ /* 0x000fda0003f04070 */
[----:B------:R-:W-:Y:S01]  /*0410*/  @!P0 IMAD.IADD R14, R14, 0x1, -R17 ;  /* 0x000000010e0e8824 */ /* 0x000fe200078e0a11 */
[----:B------:R-:W-:-:S04]  /*0420*/  ISETP.NE.AND P0, PT, R13, RZ, PT ;  /* 0x000000ff0d00720c */ /* 0x000fc80003f05270 */
[----:B------:R-:W-:-:S13]  /*0430*/  ISETP.GT.U32.AND P1, PT, R17, R14, PT ;  /* 0x0000000e1100720c */ /* 0x000fda0003f24070 */
[----:B------:R-:W-:-:S05]  /*0440*/  @!P1 IADD3 R14, PT, PT, R14, -R17, RZ ;  /* 0x800000110e0e9210 */ /* 0x000fca0007ffe0ff */
[----:B------:R-:W-:Y:S01]  /*0450*/  @!P2 IMAD.MOV R14, RZ, RZ, -R14 ;  /* 0x000000ffff0ea224 */ /* 0x000fe200078e0a0e */
[----:B------:R-:W-:-:S05]  /*0460*/  @!P0 LOP3.LUT R14, RZ, R13, RZ, 0x33, !PT ;  /* 0x0000000dff0e8212 */ /* 0x000fca00078e33ff */
[----:B------:R-:W-:-:S05]  /*0470*/  VIADD R14, R14, 0xffffffff ;  /* 0xffffffff0e0e7836 */ /* 0x000fca0000000000 */
[----:B------:R-:W-:-:S13]  /*0480*/  ISETP.GE.AND P0, PT, R9, R14, PT ;  /* 0x0000000e0900720c */ /* 0x000fda0003f06270 */
[----:B------:R-:W-:Y:S05]  /*0490*/  @P0 BRA `(.L_x_4) ;  /* 0x0000000000100947 */ /* 0x000fea0003800000 */
.L_x_3:
[----:B------:R-:W2:Y:S04]  /*04a0*/  LDG.E R14, desc[UR8][R4.64] ;  /* 0x00000008040e7981 */ /* 0x000ea8000c1e1900 */
[----:B------:R-:W2:Y:S02]  /*04b0*/  LDG.E R15, desc[UR8][R4.64+0x4] ;  /* 0x00000408040f7981 */ /* 0x000ea4000c1e1900 */
[----:B--2---:R-:W-:-:S05]  /*04c0*/  FADD R15, R14, R15 ;  /* 0x0000000f0e0f7221 */ /* 0x004fca0000000000 */
[----:B------:R0:W-:Y:S02]  /*04d0*/  STG.E desc[UR8][R4.64+0x4], R15 ;  /* 0x0000040f04007986 */ /* 0x0001e4000c101908 */
.L_x_4:
[----:B------:R-:W-:Y:S05]  /*04e0*/  BSYNC.RECONVERGENT B0 ;  /* 0x0000000000007941 */ /* 0x000fea0003800200 */
.L_x_2:
[----:B------:R-:W-:Y:S01]  /*04f0*/  ISETP.NE.AND P0, PT, R9, R6, PT ;  /* 0x000000060900720c */ /* 0x000fe20003f05270 */
[----:B------:R-:W-:-:S12]  /*0500*/  BSSY.RECONVERGENT B0, `(.L_x_5) ;  /* 0x0000020000007945 */ /* 0x000fd80003800200 */
[----:B------:R-:W-:Y:S05]  /*0510*/  @!P0 BRA `(.L_x_6) ;  /* 0x0000000000708947 */ /* 0x000fea0003800000 */
[----:B------:R-:W-:-:S13]  /*0520*/  ISETP.NE.AND P0, PT, R12, UR7, PT ;  /* 0x000000070c007c0c */ /* 0x000fda000bf05270 */
[----:B------:R-:W-:Y:S05]  /*0530*/  @P0 BRA `(.L_x_7) ;  /* 0x0000000000700947 */ /* 0x000fea0003800000 */
[-C--:B------:R-:W-:Y:S02]  /*0540*/  IABS R17, R13.reuse ;  /* 0x0000000d00117213 */ /* 0x080fe40000000000 */
[----:B------:R-:W-:Y:S02]  /*0550*/  IABS R21, R13 ;  /* 0x0000000d00157213 */ /* 0x000fe40000000000 */
[----:B------:R-:W2:Y:S01]  /*0560*/  I2F.RP R18, R17 ;  /* 0x0000001100127306 */ /* 0x000ea20000209400 */
[----:B-1----:R-:W-:Y:S02]  /*0570*/  ISETP.GE.AND P1, PT, R16, RZ, PT ;  /* 0x000000ff1000720c */ /* 0x002fe40003f26270 */
[----:B------:R-:W-:Y:S01]  /*0580*/  IMAD.MOV R21, RZ, RZ, -R21 ;  /* 0x000000ffff157224 */ /* 0x000fe200078e0a15 */
[----:B------:R-:W-:-:S04]  /*0590*/  ISETP.NE.AND P2, PT, R13, RZ, PT ;  /* 0x000000ff0d00720c */ /* 0x000fc80003f45270 */
[----:B--2---:R-:W1:Y:S02]  /*05a0*/  MUFU.RCP R18, R18 ;  /* 0x0000001200127308 */ /* 0x004e640000001000 */
[----:B-1----:R-:W-:Y:S02]  /*05b0*/  IADD3 R14, PT, PT, R18, 0xffffffe, RZ ;  /* 0x0ffffffe120e7810 */ /* 0x002fe40007ffe0ff */
[----:B------:R-:W-:-:S04]  /*05c0*/  IABS R18, R16 ;  /* 0x0000001000127213 */ /* 0x000fc80000000000 */
[----:B0-----:R0:W1:Y:S02]  /*05d0*/  F2I.FTZ.U32.TRUNC.NTZ R15, R14 ;  /* 0x0000000e000f7305 */ /* 0x001064000021f000 */
[----:B0-----:R-:W-:Y:S02]  /*05e0*/  HFMA2 R14, -RZ, RZ, 0, 0 ;  /* 0x00000000ff0e7431 */ /* 0x001fe400000001ff */
[----:B-1----:R-:W-:-:S04]  /*05f0*/  IMAD.MOV R20, RZ, RZ, -R15 ;  /* 0x000000ffff147224 */ /* 0x002fc800078e0a0f */
[----:B------:R-:W-:-:S04]  /*0600*/  IMAD R19, R20, R17, RZ ;  /* 0x0000001114137224 */ /* 0x000fc800078e02ff */
[----:B------:R-:W-:-:S04]  /*0610*/  IMAD.HI.U32 R19, R15, R19, R14 ;  /* 0x000000130f137227 */ /* 0x000fc800078e000e */
[----:B------:R-:W-:Y:S02]  /*0620*/  IMAD.MOV.U32 R15, RZ, RZ, R21 ;  /* 0x000000ffff0f7224 */ /* 0x000fe400078e0015 */
[----:B------:R-:W-:-:S04]  /*0630*/  IMAD.HI.U32 R19, R19, R18, RZ ;  /* 0x0000001213137227 */ /* 0x000fc800078e00ff */
[----:B------:R-:W-:-:S05]  /*0640*/  IMAD R14, R19, R15, R18 ;  /* 0x0000000f130e7224 */ /* 0x000fca00078e0212 */
[----:B------:R-:W-:-:S13]  /*0650*/  ISETP.GT.U32.AND P0, PT, R17, R14, PT ;  /* 0x0000000e1100720c */ /* 0x000fda0003f04070 */
[----:B------:R-:W-:-:S05]  /*0660*/  @!P0 IMAD.IADD R14, R14, 0x1, -R17 ;  /* 0x000000010e0e8824 */ /* 0x000fca00078e0a11 */
[----:B------:R-:W-:-:S13]  /*0670*/  ISETP.GT.U32.AND P0, PT, R17, R14, PT ;  /* 0x0000000e1100720c */ /* 0x000fda0003f04070 */
[----:B------:R-:W-:-:S05]  /*0680*/  @!P0 IADD3 R14, PT, PT, R14, -R17, RZ ;  /* 0x800000110e0e8210 */ /* 0x000fca0007ffe0ff */
[----:B------:R-:W-:Y:S01]  /*0690*/  @!P1 IMAD.MOV R14, RZ, RZ, -R14 ;  /* 0x000000ffff0e9224 */ /* 0x000fe200078e0a0e */
[----:B------:R-:W-:-:S05]  /*06a0*/  @!P2 LOP3.LUT R14, RZ, R13, RZ, 0x33, !PT ;  /* 0x0000000dff0ea212 */ /* 0x000fca00078e33ff */
[----:B------:R-:W-:-:S05]  /*06b0*/  VIADD R14, R14, 0xffffffff ;  /* 0xffffffff0e0e7836 */ /* 0x000fca0000000000 */
[----:B------:R-:W-:-:S13]  /*06c0*/  ISETP.NE.AND P0, PT, R9, R14, PT ;  /* 0x0000000e0900720c */ /* 0x000fda0003f05270 */
[----:B------:R-:W-:Y:S05]  /*06d0*/  @P0 BRA `(.L_x_7) ;  /* 0x0000000000080947 */ /* 0x000fea0003800000 */
.L_x_6:
[----:B0-----:R-:W2:Y:S04]  /*06e0*/  LDG.E R15, desc[UR8][R4.64+0x4] ;  /* 0x00000408040f7981 */ /* 0x001ea8000c1e1900 */
[----:B--2---:R2:W-:Y:S02]  /*06f0*/  STS [R10], R15 ;  /* 0x0000000f0a007388 */ /* 0x0045e40000000800 */
.L_x_7:
[----:B------:R-:W-:Y:S05]  /*0700*/  BSYNC.RECONVERGENT B0 ;  /* 0x0000000000007941 */ /* 0x000fea0003800200 */
.L_x_5:
[----:B------:R-:W-:Y:S01]  /*0710*/  ISETP.NE.AND P0, PT, R12, UR7, PT ;  /* 0x000000070c007c0c */ /* 0x000fe2000bf05270 */
[----:B------:R-:W-:Y:S01]  /*0720*/  BSSY.RECONVERGENT B0, `(.L_x_8) ;  /* 0x0000021000007945 */ /* 0x000fe20003800200 */
[----:B------:R-:W-:-:S11]  /*0730*/  IADD3 R17, PT, PT, R9, 0x1, RZ ;  /* 0x0000000109117810 */ /* 0x000fd60007ffe0ff */
[----:B------:R-:W-:Y:S05]  /*0740*/  @P0 BRA `(.L_x_9) ;  /* 0x0000000000680947 */ /* 0x000fea0003800000 */
[-C--:B------:R-:W-:Y:S02]  /*0750*/  IABS R18, R13.reuse ;  /* 0x0000000d00127213 */ /* 0x080fe40000000000 */
[----:B------:R-:W-:Y:S02]  /*0760*/  IABS R22, R13 ;  /* 0x0000000d00167213 */ /* 0x000fe40000000000 */
[----:B------:R-:W3:Y:S01]  /*0770*/  I2F.RP R19, R18 ;  /* 0x0000001200137306 */ /* 0x000ee20000209400 */
[----:B-1----:R-:W-:Y:S02]  /*0780*/  IABS R20, R16 ;  /* 0x0000001000147213 */ /* 0x002fe40000000000 */
[----:B------:R-:W-:Y:S02]  /*0790*/  IADD3 R22, PT, PT, RZ, -R22, RZ ;  /* 0x80000016ff167210 */ /* 0x000fe40007ffe0ff */
[----:B------:R-:W-:Y:S02]  /*07a0*/  ISETP.GE.AND P2, PT, R16, RZ, PT ;  /* 0x000000ff1000720c */ /* 0x000fe40003f46270 */
[----:B------:R-:W-:Y:S01]  /*07b0*/  ISETP.NE.AND P3, PT, R13, RZ, PT ;  /* 0x000000ff0d00720c */ /* 0x000fe20003f65270 */
[----:B---3--:R-:W1:Y:S02]  /*07c0*/  MUFU.RCP R19, R19 ;  /* 0x0000001300137308 */ /* 0x008e640000001000 */
[----:B-1----:R-:W-:-:S06]  /*07d0*/  VIADD R14, R19, 0xffffffe ;  /* 0x0ffffffe130e7836 */ /* 0x002fcc0000000000 */
[----:B0-2---:R0:W1:Y:S02]  /*07e0*/  F2I.FTZ.U32.TRUNC.NTZ R15, R14 ;  /* 0x0000000e000f7305 */ /* 0x005064000021f000 */
[----:B0-----:R-:W-:Y:S02]  /*07f0*/  IMAD.MOV.U32 R14, RZ, RZ, RZ ;  /* 0x000000ffff0e7224 */ /* 0x001fe400078e00ff */
[----:B-1----:R-:W-:-:S04]  /*0800*/  IMAD.MOV R21, RZ, RZ, -R15 ;  /* 0x000000ffff157224 */ /* 0x002fc800078e0a0f */
[----:B------:R-:W-:-:S04]  /*0810*/  IMAD R21, R21, R18, RZ ;  /* 0x0000001215157224 */ /* 0x000fc800078e02ff */
[----:B------:R-:W-:-:S04]  /*0820*/  IMAD.HI.U32 R21, R15, R21, R14 ;  /* 0x000000150f157227 */ /* 0x000fc800078e000e */
[----:B------:R-:W-:Y:S02]  /*0830*/  IMAD.MOV.U32 R15, RZ, RZ, R22 ;  /* 0x000000ffff0f7224 */ /* 0x000fe400078e0016 */
[----:B------:R-:W-:-:S04]  /*0840*/  IMAD.HI.U32 R21, R21, R20, RZ ;  /* 0x0000001415157227 */ /* 0x000fc800078e00ff */
[----:B------:R-:W-:-:S05]  /*0850*/  IMAD R14, R21, R15, R20 ;  /* 0x0000000f150e7224 */ /* 0x000fca00078e0214 */
[----:B------:R-:W-:-:S13]  /*0860*/  ISETP.GT.U32.AND P1, PT, R18, R14, PT ;  /* 0x0000000e1200720c */ /* 0x000fda0003f24070 */
[----:B------:R-:W-:-:S04]  /*0870*/  @!P1 IADD3 R14, PT, PT, R14, -R18, RZ ;  /* 0x800000120e0e9210 */ /* 0x000fc80007ffe0ff */
[----:B------:R-:W-:-:S13]  /*0880*/  ISETP.GT.U32.AND P1, PT, R18, R14, PT ;  /* 0x0000000e1200720c */ /* 0x000fda0003f24070 */
[----:B------:R-:W-:-:S04]  /*0890*/  @!P1 IMAD.IADD R14, R14, 0x1, -R18 ;  /* 0x000000010e0e9824 */ /* 0x000fc800078e0a12 */
[----:B------:R-:W-:Y:S01]  /*08a0*/  @!P2 IMAD.MOV R14, RZ, RZ, -R14 ;  /* 0x000000ffff0ea224 */ /* 0x000fe200078e0a0e */
[----:B------:R-:W-:-:S04]  /*08b0*/  @!P3 LOP3.LUT R14, RZ, R13, RZ, 0x33, !PT ;  /* 0x0000000dff0eb212 */ /* 0x000fc800078e33ff */
[----:B------:R-:W-:-:S04]  /*08c0*/  IADD3 R14, PT, PT, R14, -0x1, RZ ;  /* 0xffffffff0e0e7810 */ /* 0x000fc80007ffe0ff */
[----:B------:R-:W-:-:S13]  /*08d0*/  ISETP.GE.AND P1, PT, R17, R14, PT ;  /* 0x0000000e1100720c */ /* 0x000fda0003f26270 */
[----:B------:R-:W-:Y:S05]  /*08e0*/  @P1 BRA `(.L_x_10) ;  /* 0x0000000000101947 */ /* 0x000fea0003800000 */
.L_x_9:
[----:B0-2---:R-:W2:Y:S04]  /*08f0*/  LDG.E R15, desc[UR8][R4.64+0x4] ;  /* 0x00000408040f7981 */ /* 0x005ea8000c1e1900 */
[----:B------:R-:W2:Y:S02]  /*0900*/  LDG.E R14, desc[UR8][R4.64+0x8] ;  /* 0x00000808040e7981 */ /* 0x000ea4000c1e1900 */
[----:B--2---:R-:W-:-:S05]  /*0910*/  FADD R15, R14, R15 ;  /* 0x0000000f0e0f7221 */ /* 0x004fca0000000000 */
[----:B------:R0:W-:Y:S02]  /*0920*/  STG.E desc[UR8][R4.64+0x8], R15 ;  /* 0x0000080f04007986 */ /* 0x0001e4000c101908 */
.L_x_10:
[----:B------:R-:W-:Y:S05]  /*0930*/  BSYNC.RECONVERGENT B0 ;  /* 0x0000000000007941 */ /* 0x000fea0003800200 */
.L_x_8:
[----:B------:R-:W-:Y:S01]  /*0940*/  ISETP.NE.AND P1, PT, R17, R6, PT ;  /* 0x000000061100720c */ /* 0x000fe20003f25270 */
[----:B------:R-:W-:-:S12]  /*0950*/  BSSY.RECONVERGENT B0, `(.L_x_11) ;  /* 0x000001f000007945 */ /* 0x000fd80003800200 */
[----:B------:R-:W-:Y:S05]  /*0960*/  @!P1 BRA `(.L_x_12) ;  /* 0x00000000006c9947 */ /* 0x000fea0003800000 */
[----:B------:R-:W-:Y:S05]  /*0970*/  @P0 BRA `(.L_x_13) ;  /* 0x0000000000700947 */ /* 0x000fea0003800000 */
[-C--:B------:R-:W-:Y:S02]  /*0980*/  IABS R17, R13.reuse ;  /* 0x0000000d00117213 */ /* 0x080fe40000000000 */
[----:B------:R-:W-:Y:S02]  /*0990*/  IABS R21, R13 ;  /* 0x0000000d00157213 */ /* 0x000fe40000000000 */
[----:B------:R-:W2:Y:S01]  /*09a0*/  I2F.RP R18, R17 ;  /* 0x0000001100127306 */ /* 0x000ea20000209400 */
[----:B-1----:R-:W-:Y:S02]  /*09b0*/  ISETP.GE.AND P2, PT, R16, RZ, PT ;  /* 0x000000ff1000720c */ /* 0x002fe40003f46270 */
[----:B------:R-:W-:Y:S02]  /*09c0*/  IADD3 R21, PT, PT, RZ, -R21, RZ ;  /* 0x80000015ff157210 */ /* 0x000fe40007ffe0ff */
[----:B------:R-:W-:-:S03]  /*09d0*/  ISETP.NE.AND P3, PT, R13, RZ, PT ;  /* 0x000000ff0d00720c */ /* 0x000fc60003f65270 */
[----:B--2---:R-:W1:Y:S02]  /*09e0*/  MUFU.RCP R18, R18 ;  /* 0x0000001200127308 */ /* 0x004e640000001000 */
[----:B-1----:R-:W-:Y:S01]  /*09f0*/  VIADD R14, R18, 0xffffffe ;  /* 0x0ffffffe120e7836 */ /* 0x002fe20000000000 */
[----:B------:R-:W-:-:S05]  /*0a00*/  IABS R18, R16 ;  /* 0x0000001000127213 */ /* 0x000fca0000000000 */
[----:B0-----:R0:W1:Y:S02]  /*0a10*/  F2I.FTZ.U32.TRUNC.NTZ R15, R14 ;  /* 0x0000000e000f7305 */ /* 0x001064000021f000 */
        /* <DEDUP_REMOVED lines=14> */
[----:B------:R-:W-:-:S13]  /*0b00*/  ISETP.NE.AND P1, PT, R9, R14, PT ;  /* 0x0000000e0900720c */ /* 0x000fda0003f25270 */
[----:B------:R-:W-:Y:S05]  /*0b10*/  @P1 BRA `(.L_x_13) ;  /* 0x0000000000081947 */ /* 0x000fea0003800000 */
.L_x_12:
[----:B0-----:R-:W2:Y:S04]  /*0b20*/  LDG.E R15, desc[UR8][R4.64+0x8] ;  /* 0x00000808040f7981 */ /* 0x001ea8000c1e1900 */
[----:B--2---:R2:W-:Y:S02]  /*0b30*/  STS [R10], R15 ;  /* 0x0000000f0a007388 */ /* 0x0045e40000000800 */
.L_x_13:
[----:B------:R-:W-:Y:S05]  /*0b40*/  BSYNC.RECONVERGENT B0 ;  /* 0x0000000000007941 */ /* 0x000fea0003800200 */
.L_x_11:
[----:B------:R-:W-:Y:S01]  /*0b50*/  BSSY.RECONVERGENT B0, `(.L_x_14) ;  /* 0x0000021000007945 */ /* 0x000fe20003800200 */
[----:B------:R-:W-:-:S03]  /*0b60*/  VIADD R17, R9, 0x2 ;  /* 0x0000000209117836 */ /* 0x000fc60000000000 */
[----:B------:R-:W-:Y:S05]  /*0b70*/  @P0 BRA `(.L_x_15) ;  /* 0x0000000000680947 */ /* 0x000fea0003800000 */
[-C--:B------:R-:W-:Y:S02]  /*0b80*/  IABS R18, R13.reuse ;  /* 0x0000000d00127213 */ /* 0x080fe40000000000 */
[----:B------:R-:W-:Y:S02]  /*0b90*/  IABS R22, R13 ;  /* 0x0000000d00167213 */ /* 0x000fe40000000000 */
[----:B------:R-:W3:Y:S01]  /*0ba0*/  I2F.RP R19, R18 ;  /* 0x0000001200137306 */ /* 0x000ee20000209400 */
[----:B-1----:R-:W-:Y:S02]  /*0bb0*/  IABS R20, R16 ;  /* 0x0000001000147213 */ /* 0x002fe40000000000 */
[----:B------:R-:W-:Y:S01]  /*0bc0*/  IMAD.MOV R22, RZ, RZ, -R22 ;  /* 0x000000ffff167224 */ /* 0x000fe200078e0a16 */
[----:B------:R-:W-:Y:S02]  /*0bd0*/  ISETP.GE.AND P2, PT, R16, RZ, PT ;  /* 0x000000ff1000720c */ /* 0x000fe40003f46270 */
[----:B------:R-:W-:-:S02]  /*0be0*/  ISETP.NE.AND P3, PT, R13, RZ, PT ;  /* 0x000000ff0d00720c */ /* 0x000fc40003f65270 */
[----:B---3--:R-:W1:Y:S02]  /*0bf0*/  MUFU.RCP R19, R19 ;  /* 0x0000001300137308 */ /* 0x008e640000001000 */
[----:B-1----:R-:W-:-:S06]  /*0c00*/  VIADD R14, R19, 0xffffffe ;  /* 0x0ffffffe130e7836 */ /* 0x002fcc0000000000 */
[----:B0-2---:R0:W1:Y:S02]  /*0c10*/  F2I.FTZ.U32.TRUNC.NTZ R15, R14 ;  /* 0x0000000e000f7305 */ /* 0x005064000021f000 */
[----:B0-----:R-:W-:Y:S01]  /*0c20*/  IMAD.MOV.U32 R14, RZ, RZ, RZ ;  /* 0x000000ffff0e7224 */ /* 0x001fe200078e00ff */
[----:B-1----:R-:W-:-:S05]  /*0c30*/  IADD3 R21, PT, PT, RZ, -R15, RZ ;  /* 0x8000000fff157210 */ /* 0x002fca0007ffe0ff */
[----:B------:R-:W-:-:S04]  /*0c40*/  IMAD R21, R21, R18, RZ ;  /* 0x0000001215157224 */ /* 0x000fc800078e02ff */
[----:B------:R-:W-:Y:S01]  /*0c50*/  IMAD.HI.U32 R21, R15, R21, R14 ;  /* 0x000000150f157227 */ /* 0x000fe200078e000e */
[----:B------:R-:W-:-:S05]  /*0c60*/  MOV R15, R22 ;  /* 0x00000016000f7202 */ /* 0x000fca0000000f00 */
[----:B------:R-:W-:-:S04]  /*0c70*/  IMAD.HI.U32 R21, R21, R20, RZ ;  /* 0x0000001415157227 */ /* 0x000fc800078e00ff */
[----:B------:R-:W-:-:S05]  /*0c80*/  IMAD R14, R21, R15, R20 ;  /* 0x0000000f150e7224 */ /* 0x000fca00078e0214 */
[----:B------:R-:W-:-:S13]  /*0c90*/  ISETP.GT.U32.AND P1, PT, R18, R14, PT ;  /* 0x0000000e1200720c */ /* 0x000fda0003f24070 */
[----:B------:R-:W-:-:S05]  /*0ca0*/  @!P1 IMAD.IADD R14, R14, 0x1, -R18 ;  /* 0x000000010e0e9824 */ /* 0x000fca00078e0a12 */
[----:B------:R-:W-:-:S13]  /*0cb0*/  ISETP.GT.U32.AND P1, PT, R18, R14, PT ;  /* 0x0000000e1200720c */ /* 0x000fda0003f24070 */
[----:B------:R-:W-:-:S05]  /*0cc0*/  @!P1 IMAD.IADD R14, R14, 0x1, -R18 ;  /* 0x000000010e0e9824 */ /* 0x000fca00078e0a12 */
[----:B------:R-:W-:Y:S02]  /*0cd0*/  @!P2 IADD3 R14, PT, PT, -R14, RZ, RZ ;  /* 0x000000ff0e0ea210 */ /* 0x000fe40007ffe1ff */
[----:B------:R-:W-:-:S05]  /*0ce0*/  @!P3 LOP3.LUT R14, RZ, R13, RZ, 0x33, !PT ;  /* 0x0000000dff0eb212 */ /* 0x000fca00078e33ff */
[----:B------:R-:W-:-:S05]  /*0cf0*/  VIADD R14, R14, 0xffffffff ;  /* 0xffffffff0e0e7836 */ /* 0x000fca0000000000 */
[----:B------:R-:W-:-:S13]  /*0d00*/  ISETP.GE.AND P1, PT, R17, R14, PT ;  /* 0x0000000e1100720c */ /* 0x000fda0003f26270 */
[----:B------:R-:W-:Y:S05]  /*0d10*/  @P1 BRA `(.L_x_16) ;  /* 0x0000000000101947 */ /* 0x000fea0003800000 */
.L_x_15:
[----:B0-2---:R-:W2:Y:S04]  /*0d20*/  LDG.E R15, desc[UR8][R4.64+0x8] ;  /* 0x00000808040f7981 */ /* 0x005ea8000c1e1900 */
[----:B------:R-:W2:Y:S02]  /*0d30*/  LDG.E R14, desc[UR8][R4.64+0xc] ;  /* 0x00000c08040e7981 */ /* 0x000ea4000c1e1900 */
[----:B--2---:R-:W-:-:S05]  /*0d40*/  FADD R15, R14, R15 ;  /* 0x0000000f0e0f7221 */ /* 0x004fca0000000000 */
[----:B------:R0:W-:Y:S02]  /*0d50*/  STG.E desc[UR8][R4.64+0xc], R15 ;  /* 0x00000c0f04007986 */ /* 0x0001e4000c101908 */
.L_x_16:
[----:B------:R-:W-:Y:S05]  /*0d60*/  BSYNC.RECONVERGENT B0 ;  /* 0x0000000000007941 */ /* 0x000fea0003800200 */
.L_x_14:
        /* <DEDUP_REMOVED lines=11> */
[----:B-1----:R-:W-:Y:S01]  /*0e20*/  VIADD R14, R18, 0xffffffe ;  /* 0x0ffffffe120e7836 */ /* 0x002fe20000000000 */
[----:B------:R-:W-:-:S05]  /*0e30*/  IABS R18, R16 ;  /* 0x0000001000127213 */ /* 0x000fca0000000000 */
[----:B0-----:R0:W1:Y:S02]  /*0e40*/  F2I.FTZ.U32.TRUNC.NTZ R15, R14 ;  /* 0x0000000e000f7305 */ /* 0x001064000021f000 */
        /* <DEDUP_REMOVED lines=14> */
[----:B------:R-:W-:-:S13]  /*0f30*/  ISETP.NE.AND P1, PT, R9, R14, PT ;  /* 0x0000000e0900720c */ /* 0x000fda0003f25270 */
[----:B------:R-:W-:Y:S05]  /*0f40*/  @P1 BRA `(.L_x_19) ;  /* 0x0000000000081947 */ /* 0x000fea0003800000 */
.L_x_18:
[----:B0-----:R-:W2:Y:S04]  /*0f50*/  LDG.E R15, desc[UR8][R4.64+0xc] ;  /* 0x00000c08040f7981 */ /* 0x001ea8000c1e1900 */
[----:B--2---:R2:W-:Y:S02]  /*0f60*/  STS [R10], R15 ;  /* 0x0000000f0a007388 */ /* 0x0045e40000000800 */
.L_x_19:
[----:B------:R-:W-:Y:S05]  /*0f70*/  BSYNC.RECONVERGENT B0 ;  /* 0x0000000000007941 */ /* 0x000fea0003800200 */
.L_x_17:
        /* <DEDUP_REMOVED lines=11> */
[----:B-1----:R-:W-:-:S06]  /*1030*/  IADD3 R14, PT, PT, R19, 0xffffffe, RZ ;  /* 0x0ffffffe130e7810 */ /* 0x002fcc0007ffe0ff */
[----:B0-2---:R0:W1:Y:S02]  /*1040*/  F2I.FTZ.U32.TRUNC.NTZ R15, R14 ;  /* 0x0000000e000f7305 */ /* 0x005064000021f000 */
        /* <DEDUP_REMOVED lines=14> */
[----:B------:R-:W-:-:S13]  /*1130*/  ISETP.GE.AND P1, PT, R17, R14, PT ;  /* 0x0000000e1100720c */ /* 0x000fda0003f26270 */
[----:B------:R-:W-:Y:S05]  /*1140*/  @P1 BRA `(.L_x_22) ;  /* 0x0000000000101947 */ /* 0x000fea0003800000 */
.L_x_21:
[----:B0-2---:R-:W2:Y:S04]  /*1150*/  LDG.E R15, desc[UR8][R4.64+0xc] ;  /* 0x00000c08040f7981 */ /* 0x005ea8000c1e1900 */
[----:B------:R-:W2:Y:S02]  /*1160*/  LDG.E R14, desc[UR8][R4.64+0x10] ;  /* 0x00001008040e7981 */ /* 0x000ea4000c1e1900 */
[----:B--2---:R-:W-:-:S05]  /*1170*/  FADD R15, R14, R15 ;  /* 0x0000000f0e0f7221 */ /* 0x004fca0000000000 */
[----:B------:R0:W-:Y:S02]  /*1180*/  STG.E desc[UR8][R4.64+0x10], R15 ;  /* 0x0000100f04007986 */ /* 0x0001e4000c101908 */
.L_x_22:
[----:B------:R-:W-:Y:S05]  /*1190*/  BSYNC.RECONVERGENT B0 ;  /* 0x0000000000007941 */ /* 0x000fea0003800200 */
.L_x_20:
        /* <DEDUP_REMOVED lines=30> */
.L_x_24:
[----:B0-----:R-:W2:Y:S04]  /*1380*/  LDG.E R5, desc[UR8][R4.64+0x10] ;  /* 0x0000100804057981 */ /* 0x001ea8000c1e1900 */
[----:B--2---:R2:W-:Y:S02]  /*1390*/  STS [R10], R5 ;  /* 0x000000050a007388 */ /* 0x0045e40000000800 */
.L_x_25:
[----:B------:R-:W-:Y:S05]  /*13a0*/  BSYNC.RECONVERGENT B0 ;  /* 0x0000000000007941 */ /* 0x000fea0003800200 */
.L_x_23:
[----:B------:R-:W-:-:S04]  /*13b0*/  IADD3 R9, PT, PT, R9, 0x4, RZ ;  /* 0x0000000409097810 */ /* 0x000fc80007ffe0ff */
[----:B------:R-:W-:-:S13]  /*13c0*/  ISETP.NE.AND P1, PT, R9, R8, PT ;  /* 0x000000080900720c */ /* 0x000fda0003f25270 */
[----:B------:R-:W-:Y:S05]  /*13d0*/  @P1 BRA `(.L_x_26) ;  /* 0xffffffec00bc1947 */ /* 0x000fea000383ffff */
.L_x_1:
[----:B------:R-:W-:-:S13]  /*13e0*/  ISETP.NE.AND P0, PT, R7, RZ, PT ;  /* 0x000000ff0700720c */ /* 0x000fda0003f05270 */
[----:B------:R-:W-:Y:S05]  /*13f0*/  @!P0 BRA `(.L_x_0) ;  /* 0x0000000400608947 */ /* 0x000fea0003800000 */
[----:B------:R-:W3:Y:S01]  /*1400*/  LDCU.64 UR4, c[0x0][0x380] ;  /* 0x00007000ff0477ac */ /* 0x000ee20008000a00 */
[----:B------:R-:W4:Y:S01]  /*1410*/  LDC R9, c[0x0][0x390] ;  /* 0x0000e400ff097b82 */ /* 0x000f220000000800 */
[----:B------:R-:W-:Y:S01]  /*1420*/  IMAD.WIDE.U32 R2, R8, 0x4, RZ ;  /* 0x0000000408027825 */ /* 0x000fe200078e00ff */
[----:B------:R-:W-:-:S03]  /*1430*/  ISETP.NE.AND P0, PT, R12, UR7, PT ;  /* 0x000000070c007c0c */ /* 0x000fc6000bf05270 */
[----:B-1----:R-:W-:Y:S01]  /*1440*/  VIADD R16, R8, 0x2 ;  /* 0x0000000208107836 */ /* 0x002fe20000000000 */
[----:B------:R-:W-:Y:S01]  /*1450*/  IADD3 R8, PT, PT, -R13, R8, RZ ;  /* 0x000000080d087210 */ /* 0x000fe20007ffe1ff */
[----:B------:R-:W-:-:S04]  /*1460*/  IMAD.WIDE R2, R0, 0x4, R2 ;  /* 0x0000000400027825 */ /* 0x000fc800078e0202 */
[----:B------:R-:W-:Y:S01]  /*1470*/  IMAD.MOV R7, RZ, RZ, -R7 ;  /* 0x000000ffff077224 */ /* 0x000fe200078e0a07 */
[----:B---3--:R-:W-:-:S04]  /*1480*/  IADD3 R2, P1, PT, R2, UR4, RZ ;  /* 0x0000000402027c10 */ /* 0x008fc8000ff3e0ff */
[----:B------:R-:W-:-:S04]  /*1490*/  IADD3 R2, P2, PT, R2, 0x4, RZ ;  /* 0x0000000402027810 */ /* 0x000fc80007f5e0ff */
[----:B------:R-:W-:-:S09]  /*14a0*/  IADD3.X R3, PT, PT, RZ, UR5, R3, P2, P1 ;  /* 0x00000005ff037c10 */ /* 0x000fd200097e2403 */
.L_x_33:
[----:B------:R-:W-:Y:S01]  /*14b0*/  VIADD R7, R7, 0x1 ;  /* 0x0000000107077836 */ /* 0x000fe20000000000 */
[----:B------:R-:W-:Y:S01]  /*14c0*/  BSSY.RECONVERGENT B0, `(.L_x_27) ;  /* 0x0000023000007945 */ /* 0x000fe20003800200 */
[----:B0-----:R-:W-:-:S03]  /*14d0*/  VIADD R4, R16, 0xfffffffe ;  /* 0xfffffffe10047836 */ /* 0x001fc60000000000 */
[----:B------:R-:W-:Y:S01]  /*14e0*/  ISETP.NE.AND P1, PT, R7, RZ, PT ;  /* 0x000000ff0700720c */ /* 0x000fe20003f25270 */
[----:B-1----:R-:W-:-:S12]  /*14f0*/  @P0 BRA `(.L_x_28) ;  /* 0x00000000006c0947 */ /* 0x002fd80003800000 */
[-C--:B--2---:R-:W-:Y:S02]  /*1500*/  IABS R5, R13.reuse ;  /* 0x0000000d00057213 */ /* 0x084fe40000000000 */
[----:B------:R-:W-:Y:S02]  /*1510*/  IABS R19, R13 ;  /* 0x0000000d00137213 */ /* 0x000fe40000000000 */
[----:B------:R-:W0:Y:S01]  /*1520*/  I2F.RP R6, R5 ;  /* 0x0000000500067306 */ /* 0x000e220000209400 */
[----:B----4-:R-:W-:Y:S02]  /*1530*/  ISETP.GE.AND P3, PT, R9, RZ, PT ;  /* 0x000000ff0900720c */ /* 0x010fe40003f66270 */
[----:B------:R-:W-:Y:S01]  /*1540*/  IMAD.MOV R19, RZ, RZ, -R19 ;  /* 0x000000ffff137224 */ /* 0x000fe200078e0a13 */
[----:B------:R-:W-:-:S04]  /*1550*/  ISETP.NE.AND P4, PT, R13, RZ, PT ;  /* 0x000000ff0d00720c */ /* 0x000fc80003f85270 */
[----:B0-----:R-:W0:Y:S02]  /*1560*/  MUFU.RCP R6, R6 ;  /* 0x0000000600067308 */ /* 0x001e240000001000 */
[----:B0-----:R-:W-:Y:S02]  /*1570*/  IADD3 R14, PT, PT, R6, 0xffffffe, RZ ;  /* 0x0ffffffe060e7810 */ /* 0x001fe40007ffe0ff */
[----:B------:R-:W-:-:S04]  /*1580*/  IABS R6, R9 ;  /* 0x0000000900067213 */ /* 0x000fc80000000000 */
[----:B------:R0:W1:Y:S02]  /*1590*/  F2I.FTZ.U32.TRUNC.NTZ R15, R14 ;  /* 0x0000000e000f7305 */ /* 0x000064000021f000 */
        /* <DEDUP_REMOVED lines=11> */
[----:B------:R-:W-:-:S04]  /*1650*/  IMAD.MOV.U32 R5, RZ, RZ, R6 ;  /* 0x000000ffff057224 */ /* 0x000fc800078e0006 */
[----:B------:R-:W-:Y:S01]  /*1660*/  @!P3 IMAD.MOV R5, RZ, RZ, -R5 ;  /* 0x000000ffff05b224 */ /* 0x000fe200078e0a05 */
[----:B------:R-:W-:-:S04]  /*1670*/  @!P4 LOP3.LUT R5, RZ, R13, RZ, 0x33, !PT ;  /* 0x0000000dff05c212 */ /* 0x000fc800078e33ff */
[----:B------:R-:W-:-:S04]  /*1680*/  IADD3 R5, PT, PT, R5, -0x1, RZ ;  /* 0xffffffff05057810 */ /* 0x000fc80007ffe0ff */
[----:B------:R-:W-:-:S13]  /*1690*/  ISETP.GE.AND P2, PT, R4, R5, PT ;  /* 0x000000050400720c */ /* 0x000fda0003f46270 */
[----:B------:R-:W-:Y:S05]  /*16a0*/  @P2 BRA `(.L_x_29) ;  /* 0x0000000000102947 */ /* 0x000fea0003800000 */
.L_x_28:
[----:B--2---:R-:W2:Y:S04]  /*16b0*/  LDG.E R5, desc[UR8][R2.64+-0x4] ;  /* 0xfffffc0802057981 */ /* 0x004ea8000c1e1900 */
[----:B------:R-:W2:Y:S02]  /*16c0*/  LDG.E R6, desc[UR8][R2.64] ;  /* 0x0000000802067981 */ /* 0x000ea4000c1e1900 */
[----:B--2---:R-:W-:-:S05]  /*16d0*/  FADD R5, R5, R6 ;  /* 0x0000000605057221 */ /* 0x004fca0000000000 */
[----:B------:R0:W-:Y:S02]  /*16e0*/  STG.E desc[UR8][R2.64], R5 ;  /* 0x0000000502007986 */ /* 0x0001e4000c101908 */
.L_x_29:
[----:B------:R-:W-:Y:S05]  /*16f0*/  BSYNC.RECONVERGENT B0 ;  /* 0x0000000000007941 */ /* 0x000fea0003800200 */
.L_x_27:
[----:B------:R-:W-:Y:S01]  /*1700*/  ISETP.NE.AND P2, PT, R8, -0x2, PT ;  /* 0xfffffffe0800780c */ /* 0x000fe20003f45270 */
[----:B------:R-:W-:-:S12]  /*1710*/  BSSY.RECONVERGENT B0, `(.L_x_30) ;  /* 0x0000021000007945 */ /* 0x000fd80003800200 */
[----:B------:R-:W-:Y:S05]  /*1720*/  @!P2 BRA `(.L_x_31) ;  /* 0x000000000074a947 */ /* 0x000fea0003800000 */
[----:B------:R-:W-:-:S13]  /*1730*/  ISETP.NE.AND P0, PT, R12, UR7, PT ;  /* 0x000000070c007c0c */ /* 0x000fda000bf05270 */
[----:B------:R-:W-:Y:S05]  /*1740*/  @P0 BRA `(.L_x_32) ;  /* 0x0000000000740947 */ /* 0x000fea0003800000 */
[-C--:B0-----:R-:W-:Y:S02]  /*1750*/  IABS R5, R13.reuse ;  /* 0x0000000d00057213 */ /* 0x081fe40000000000 */
[----:B------:R-:W-:Y:S02]  /*1760*/  IABS R19, R13 ;  /* 0x0000000d00137213 */ /* 0x000fe40000000000 */
[----:B------:R-:W0:Y:S01]  /*1770*/  I2F.RP R6, R5 ;  /* 0x0000000500067306 */ /* 0x000e220000209400 */
[----:B----4-:R-:W-:Y:S02]  /*1780*/  ISETP.GE.AND P3, PT, R9, RZ, PT ;  /* 0x000000ff0900720c */ /* 0x010fe40003f66270 */
[----:B------:R-:W-:Y:S02]  /*1790*/  IADD3 R19, PT, PT, RZ, -R19, RZ ;  /* 0x80000013ff137210 */ /* 0x000fe40007ffe0ff */
[----:B------:R-:W-:-:S03]  /*17a0*/  ISETP.NE.AND P4, PT, R13, RZ, PT ;  /* 0x000000ff0d00720c */ /* 0x000fc60003f85270 */
[----:B0-----:R-:W0:Y:S02]  /*17b0*/  MUFU.RCP R6, R6 ;  /* 0x0000000600067308 */ /* 0x001e240000001000 */
[----:B0-----:R-:W-:Y:S01]  /*17c0*/  VIADD R14, R6, 0xffffffe ;  /* 0x0ffffffe060e7836 */ /* 0x001fe20000000000 */
[----:B------:R-:W-:-:S05]  /*17d0*/  IABS R6, R9 ;  /* 0x0000000900067213 */ /* 0x000fca0000000000 */
[----:B------:R0:W1:Y:S02]  /*17e0*/  F2I.FTZ.U32.TRUNC.NTZ R15, R14 ;  /* 0x0000000e000f7305 */ /* 0x000064000021f000 */
        /* <DEDUP_REMOVED lines=10> */
[----:B------:R-:W-:-:S05]  /*1890*/  @!P2 IMAD.IADD R6, R6, 0x1, -R5 ;  /* 0x000000010606a824 */ /* 0x000fca00078e0a05 */
[----:B------:R-:W-:-:S05]  /*18a0*/  MOV R5, R6 ;  /* 0x0000000600057202 */ /* 0x000fca0000000f00 */
[----:B------:R-:W-:Y:S01]  /*18b0*/  @!P3 IMAD.MOV R5, RZ, RZ, -R5 ;  /* 0x000000ffff05b224 */ /* 0x000fe200078e0a05 */
[----:B------:R-:W-:-:S04]  /*18c0*/  @!P4 LOP3.LUT R5, RZ, R13, RZ, 0x33, !PT ;  /* 0x0000000dff05c212 */ /* 0x000fc800078e33ff */
[----:B------:R-:W-:-:S04]  /*18d0*/  IADD3 R5, PT, PT, R5, -0x1, RZ ;  /* 0xffffffff05057810 */ /* 0x000fc80007ffe0ff */
[----:B------:R-:W-:-:S13]  /*18e0*/  ISETP.NE.AND P2, PT, R4, R5, PT ;  /* 0x000000050400720c */ /* 0x000fda0003f45270 */
[----:B------:R-:W-:Y:S05]  /*18f0*/  @P2 BRA `(.L_x_32) ;  /* 0x0000000000082947 */ /* 0x000fea0003800000 */
.L_x_31:
[----:B0-----:R-:W2:Y:S04]  /*1900*/  LDG.E R5, desc[UR8][R2.64] ;  /* 0x0000000802057981 */ /* 0x001ea8000c1e1900 */
[----:B--2---:R1:W-:Y:S02]  /*1910*/  STS [R10], R5 ;  /* 0x000000050a007388 */ /* 0x0043e40000000800 */
.L_x_32:
[----:B------:R-:W-:Y:S05]  /*1920*/  BSYNC.RECONVERGENT B0 ;  /* 0x0000000000007941 */ /* 0x000fea0003800200 */
.L_x_30:
[----:B0-----:R-:W-:Y:S01]  /*1930*/  IADD3 R2, P2, PT, R2, 0x4, RZ ;  /* 0x0000000402027810 */ /* 0x001fe20007f5e0ff */
[----:B------:R-:W-:Y:S01]  /*1940*/  VIADD R16, R16, 0x1 ;  /* 0x0000000110107836 */ /* 0x000fe20000000000 */
[----:B------:R-:W-:-:S03]  /*1950*/  IADD3 R8, PT, PT, R8, 0x1, RZ ;  /* 0x0000000108087810 */ /* 0x000fc60007ffe0ff */
[----:B------:R-:W-:Y:S01]  /*1960*/  IMAD.X R3, RZ, RZ, R3, P2 ;  /* 0x000000ffff037224 */ /* 0x000fe200010e0603 */
[----:B------:R-:W-:Y:S07]  /*1970*/  @P1 BRA `(.L_x_33) ;  /* 0xfffffff800cc1947 */ /* 0x000fee000383ffff */
.L_x_0:
[----:B------:R-:W-:Y:S01]  /*1980*/  BAR.SYNC.DEFER_BLOCKING 0x0 ;  /* 0x0000000000007b1d */ /* 0x000fe20000010000 */
[----:B------:R-:W-:-:S04]  /*1990*/  ISETP.NE.AND P0, PT, RZ, UR7, PT ;  /* 0x00000007ff007c0c */ /* 0x000fc8000bf05270 */
[----:B------:R-:W-:Y:S01]  /*19a0*/  ISETP.NE.OR P0, PT, R12, RZ, !P0 ;  /* 0x000000ff0c00720c */ /* 0x000fe20004705670 */
[----:B------:R-:W-:-:S12]  /*19b0*/  BSSY.RECONVERGENT B0, `(.L_x_34) ;  /* 0x000007a000007945 */ /* 0x000fd80003800200 */
[----:B------:R-:W-:Y:S05]  /*19c0*/  @P0 BRA `(.L_x_35) ;  /* 0x0000000400e00947 */ /* 0x000fea0003800000 */
[----:B------:R-:W-:Y:S01]  /*19d0*/  UIADD3 UR5, UPT, UPT, UR10, -0x2, URZ ;  /* 0xfffffffe0a057890 */ /* 0x000fe2000fffe0ff */
[----:B------:R-:W-:Y:S01]  /*19e0*/  HFMA2 R14, -RZ, RZ, 0, 0 ;  /* 0x00000000ff0e7431 */ /* 0x000fe200000001ff */
[----:B------:R-:W-:Y:S02]  /*19f0*/  ULOP3.LUT UR4, UR7, 0x3, URZ, 0xc0, !UPT ;  /* 0x0000000307047892 */ /* 0x000fe4000f8ec0ff */
[----:B------:R-:W-:-:S09]  /*1a00*/  UISETP.GE.U32.AND UP0, UPT, UR5, 0x3, UPT ;  /* 0x000000030500788c */ /* 0x000fd2000bf06070 */
[----:B------:R-:W-:Y:S05]  /*1a10*/  BRA.U !UP0, `(.L_x_36) ;  /* 0x0000000508987547 */ /* 0x000fea000b800000 */
[----:B------:R-:W3:Y:S01]  /*1a20*/  S2UR UR6, SR_CgaCtaId ;  /* 0x00000000000679c3 */ /* 0x000ee20000008800 */
[----:B------:R-:W-:Y:S02]  /*1a30*/  UMOV UR5, 0x400 ;  /* 0x0000040000057882 */ /* 0x000fe40000000000 */
[----:B---3--:R-:W-:-:S06]  /*1a40*/  ULEA UR5, UR6, UR5, 0x18 ;  /* 0x0000000506057291 */ /* 0x008fcc000f8ec0ff */
[----:B------:R-:W-:Y:S01]  /*1a50*/  IMAD.U32 R11, RZ, RZ, UR5 ;  /* 0x00000005ff0b7e24 */ /* 0x000fe2000f8e00ff */
[----:B------:R-:W-:-:S03]  /*1a60*/  ULOP3.LUT UR5, UR7, 0xfffffffc, URZ, 0xc0, !UPT ;  /* 0xfffffffc07057892 */ /* 0x000fc6000f8ec0ff */
[----:B0-----:R-:W-:Y:S01]  /*1a70*/  VIADD R15, R11, 0x8 ;  /* 0x000000080b0f7836 */ /* 0x001fe20000000000 */
[----:B------:R0:W3:Y:S01]  /*1a80*/  LDS R18, [R11] ;  /* 0x000000000b127984 */ /* 0x0000e20000000800 */
[----:B------:R-:W-:Y:S02]  /*1a90*/  UIADD3 UR6, UPT, UPT, -UR5, URZ, URZ ;  /* 0x000000ff05067290 */ /* 0x000fe4000fffe1ff */
[----:B------:R-:W-:Y:S02]  /*1aa0*/  MOV R14, UR5 ;  /* 0x00000005000e7c02 */ /* 0x000fe40008000f00 */
[----:B------:R-:W-:-:S09]  /*1ab0*/  UISETP.GE.AND UP0, UPT, UR6, URZ, UPT ;  /* 0x000000ff0600728c */ /* 0x000fd2000bf06270 */
[----:B0-----:R-:W-:Y:S05]  /*1ac0*/  BRA.U UP0, `(.L_x_37) ;  /* 0x0000000500347547 */ /* 0x001fea000b800000 */
[----:B------:R-:W-:Y:S02]  /*1ad0*/  UIADD3 UR5, UPT, UPT, -UR6, URZ, URZ ;  /* 0x000000ff06057290 */ /* 0x000fe4000fffe1ff */
[----:B------:R-:W-:Y:S02]  /*1ae0*/  UPLOP3.LUT UP0, UPT, UPT, UPT, UPT, 0x80, 0x8 ;  /* 0x000000000008789c */ /* 0x000fe40003f0f070 */
[----:B------:R-:W-:-:S09]  /*1af0*/  UISETP.GT.AND UP1, UPT, UR5, 0xc, UPT ;  /* 0x0000000c0500788c */ /* 0x000fd2000bf24270 */
[----:B------:R-:W-:Y:S05]  /*1b00*/  BRA.U !UP1, `(.L_x_38) ;  /* 0x0000000109b47547 */ /* 0x000fea000b800000 */
[----:B------:R-:W-:-:S11]  /*1b10*/  UPLOP3.LUT UP0, UPT, UPT, UPT, UPT, 0x40, 0x4 ;  /* 0x000000000004789c */ /* 0x000fd60003f0e870 */
.L_x_39:
[----:B------:R-:W3:Y:S01]  /*1b20*/  LDS R17, [R15+-0x4] ;  /* 0xfffffc000f117984 */ /* 0x000ee20000000800 */
[----:B------:R-:W-:-:S03]  /*1b30*/  UIADD3 UR6, UPT, UPT, UR6, 0x10, URZ ;  /* 0x0000001006067890 */ /* 0x000fc6000fffe0ff */
[----:B------:R-:W0:Y:S01]  /*1b40*/  LDS.64 R2, [R15] ;  /* 0x000000000f027984 */ /* 0x000e220000000a00 */
[----:B------:R-:W-:-:S03]  /*1b50*/  UISETP.GE.AND UP1, UPT, UR6, -0xc, UPT ;  /* 0xfffffff40600788c */ /* 0x000fc6000bf26270 */
[----:B------:R-:W5:Y:S04]  /*1b60*/  LDS R24, [R15+0x8] ;  /* 0x000008000f187984 */ /* 0x000f680000000800 */
[----:B------:R-:W5:Y:S04]  /*1b70*/  LDS R23, [R15+0xc] ;  /* 0x00000c000f177984 */ /* 0x000f680000000800 */
[----:B----4-:R-:W4:Y:S04]  /*1b80*/  LDS.64 R8, [R15+0x10] ;  /* 0x000010000f087984 */ /* 0x010f280000000a00 */
[----:B------:R-:W4:Y:S04]  /*1b90*/  LDS R20, [R15+0x18] ;  /* 0x000018000f147984 */ /* 0x000f280000000800 */
[----:B------:R-:W4:Y:S04]  /*1ba0*/  LDS R19, [R15+0x1c] ;  /* 0x00001c000f137984 */ /* 0x000f280000000800 */
[----:B-12---:R-:W1:Y:S04]  /*1bb0*/  LDS.64 R4, [R15+0x20] ;  /* 0x000020000f047984 */ /* 0x006e680000000a00 */
[----:B------:R-:W2:Y:S04]  /*1bc0*/  LDS R16, [R15+0x28] ;  /* 0x000028000f107984 */ /* 0x000ea80000000800 */
[----:B------:R-:W2:Y:S01]  /*1bd0*/  LDS R21, [R15+0x2c] ;  /* 0x00002c000f157984 */ /* 0x000ea20000000800 */
[----:B---3--:R-:W-:-:S03]  /*1be0*/  FADD R17, R17, R18 ;  /* 0x0000001211117221 */ /* 0x008fc60000000000 */
[----:B------:R-:W3:Y:S01]  /*1bf0*/  LDS.64 R6, [R15+0x30] ;  /* 0x000030000f067984 */ /* 0x000ee20000000a00 */
[----:B0-----:R-:W-:-:S03]  /*1c00*/  FADD R2, R17, R2 ;  /* 0x0000000211027221 */ /* 0x001fc60000000000 */
[----:B------:R-:W0:Y:S01]  /*1c10*/  LDS R18, [R15+0x38] ;  /* 0x000038000f127984 */ /* 0x000e220000000800 */
[----:B------:R-:W-:-:S03]  /*1c20*/  FADD R3, R3, R2 ;  /* 0x0000000203037221 */ /* 0x000fc60000000000 */
[----:B------:R-:W-:Y:S01]  /*1c30*/  STS [R15+-0x4], R17 ;  /* 0xfffffc110f007388 */ /* 0x000fe20000000800 */
[----:B-----5:R-:W-:-:S03]  /*1c40*/  FADD R24, R3, R24 ;  /* 0x0000001803187221 */ /* 0x020fc60000000000 */
[----:B------:R-:W-:Y:S01]  /*1c50*/  STS.64 [R15], R2 ;  /* 0x000000020f007388 */ /* 0x000fe20000000a00 */
[----:B------:R-:W-:-:S03]  /*1c60*/  FADD R22, R24, R23 ;  /* 0x0000001718167221 */ /* 0x000fc60000000000 */
[----:B------:R-:W-:Y:S01]  /*1c70*/  STS [R15+0x8], R24 ;  /* 0x000008180f007388 */ /* 0x000fe20000000800 */
[----:B----4-:R-:W-:-:S03]  /*1c80*/  FADD R8, R22, R8 ;  /* 0x0000000816087221 */ /* 0x010fc60000000000 */
[----:B------:R-:W-:Y:S01]  /*1c90*/  STS [R15+0xc], R22 ;  /* 0x00000c160f007388 */ /* 0x000fe20000000800 */
[----:B------:R-:W-:-:S04]  /*1ca0*/  FADD R9, R9, R8 ;  /* 0x0000000809097221 */ /* 0x000fc80000000000 */
[----:B------:R-:W-:Y:S01]  /*1cb0*/  FADD R20, R9, R20 ;  /* 0x0000001409147221 */ /* 0x000fe20000000000 */
[----:B------:R-:W-:Y:S03]  /*1cc0*/  STS.64 [R15+0x10], R8 ;  /* 0x000010080f007388 */ /* 0x000fe60000000a00 */
[----:B------:R-:W-:Y:S01]  /*1cd0*/  FADD R19, R20, R19 ;  /* 0x0000001314137221 */ /* 0x000fe20000000000 */
[----:B------:R-:W-:Y:S03]  /*1ce0*/  STS [R15+0x18], R20 ;  /* 0x000018140f007388 */ /* 0x000fe60000000800 */
[----:B-1----:R-:W-:Y:S01]  /*1cf0*/  FADD R4, R19, R4 ;  /* 0x0000000413047221 */ /* 0x002fe20000000000 */
[----:B------:R-:W-:Y:S03]  /*1d00*/  STS [R15+0x1c], R19 ;  /* 0x00001c130f007388 */ /* 0x000fe60000000800 */
[----:B------:R-:W-:-:S04]  /*1d10*/  FADD R5, R5, R4 ;  /* 0x0000000405057221 */ /* 0x000fc80000000000 */
[----:B--2---:R-:W-:Y:S01]  /*1d20*/  FADD R16, R5, R16 ;  /* 0x0000001005107221 */ /* 0x004fe20000000000 */
[----:B------:R-:W-:Y:S03]  /*1d30*/  STS.64 [R15+0x20], R4 ;  /* 0x000020040f007388 */ /* 0x000fe60000000a00 */
[----:B------:R-:W-:Y:S01]  /*1d40*/  FADD R21, R16, R21 ;  /* 0x0000001510157221 */ /* 0x000fe20000000000 */
[----:B------:R-:W-:Y:S03]  /*1d50*/  STS [R15+0x28], R16 ;  /* 0x000028100f007388 */ /* 0x000fe60000000800 */
[----:B---3--:R-:W-:Y:S01]  /*1d60*/  FADD R6, R21, R6 ;  /* 0x0000000615067221 */ /* 0x008fe20000000000 */
[----:B------:R-:W-:Y:S03]  /*1d70*/  STS [R15+0x2c], R21 ;  /* 0x00002c150f007388 */ /* 0x000fe60000000800 */
[----:B------:R-:W-:-:S04]  /*1d80*/  FADD R7, R7, R6 ;  /* 0x0000000607077221 */ /* 0x000fc80000000000 */
[----:B0-----:R-:W-:Y:S01]  /*1d90*/  FADD R18, R7, R18 ;  /* 0x0000001207127221 */ /* 0x001fe20000000000 */
[----:B------:R-:W-:Y:S04]  /*1da0*/  STS.64 [R15+0x30], R6 ;  /* 0x000030060f007388 */ /* 0x000fe80000000a00 */
[----:B------:R0:W-:Y:S02]  /*1db0*/  STS [R15+0x38], R18 ;  /* 0x000038120f007388 */ /* 0x0001e40000000800 */
[----:B0-----:R-:W-:Y:S01]  /*1dc0*/  IADD3 R15, PT, PT, R15, 0x40, RZ ;  /* 0x000000400f0f7810 */ /* 0x001fe20007ffe0ff */
[----:B------:R-:W-:Y:S06]  /*1dd0*/  BRA.U !UP1, `(.L_x_39) ;  /* 0xfffffffd09507547 */ /* 0x000fec000b83ffff */
.L_x_38:
[----:B------:R-:W-:-:S04]  /*1de0*/  UIADD3 UR5, UPT, UPT, -UR6, URZ, URZ ;  /* 0x000000ff06057290 */ /* 0x000fc8000fffe1ff */
[----:B------:R-:W-:-:S09]  /*1df0*/  UISETP.GT.AND UP1, UPT, UR5, 0x4, UPT ;  /* 0x000000040500788c */ /* 0x000fd2000bf24270 */
[----:B------:R-:W-:Y:S05]  /*1e00*/  BRA.U !UP1, `(.L_x_40) ;  /* 0x00000001095c7547 */ /* 0x000fea000b800000 */
[----:B------:R-:W3:Y:S01]  /*1e10*/  LDS R7, [R15+-0x4] ;  /* 0xfffffc000f077984 */ /* 0x000ee20000000800 */
[----:B------:R-:W-:Y:S02]  /*1e20*/  UIADD3 UR6, UPT, UPT, UR6, 0x8, URZ ;  /* 0x0000000806067890 */ /* 0x000fe4000fffe0ff */
[----:B------:R-:W-:Y:S01]  /*1e30*/  UPLOP3.LUT UP0, UPT, UPT, UPT, UPT, 0x40, 0x4 ;  /* 0x000000000004789c */ /* 0x000fe20003f0e870 */
[----:B-12---:R-:W0:Y:S04]  /*1e40*/  LDS.64 R4, [R15] ;  /* 0x000000000f047984 */ /* 0x006e280000000a00 */
[----:B------:R-:W1:Y:S04]  /*1e50*/  LDS R6, [R15+0x8] ;  /* 0x000008000f067984 */ /* 0x000e680000000800 */
[----:B----4-:R-:W2:Y:S04]  /*1e60*/  LDS R9, [R15+0xc] ;  /* 0x00000c000f097984 */ /* 0x010ea80000000800 */
[----:B------:R-:W4:Y:S04]  /*1e70*/  LDS.64 R2, [R15+0x10] ;  /* 0x000010000f027984 */ /* 0x000f280000000a00 */
[----:B------:R-:W5:Y:S01]  /*1e80*/  LDS R16, [R15+0x18] ;  /* 0x000018000f107984 */ /* 0x000f620000000800 */
[----:B---3--:R-:W-:-:S04]  /*1e90*/  FADD R7, R18, R7 ;  /* 0x0000000712077221 */ /* 0x008fc80000000000 */
[----:B0-----:R-:W-:Y:S01]  /*1ea0*/  FADD R4, R7, R4 ;  /* 0x0000000407047221 */ /* 0x001fe20000000000 */
[----:B------:R-:W-:Y:S03]  /*1eb0*/  STS [R15+-0x4], R7 ;  /* 0xfffffc070f007388 */ /* 0x000fe60000000800 */
[----:B------:R-:W-:-:S04]  /*1ec0*/  FADD R5, R5, R4 ;  /* 0x0000000405057221 */ /* 0x000fc80000000000 */
[----:B-1----:R-:W-:Y:S01]  /*1ed0*/  FADD R6, R5, R6 ;  /* 0x0000000605067221 */ /* 0x002fe20000000000 */
[----:B------:R-:W-:Y:S03]  /*1ee0*/  STS.64 [R15], R4 ;  /* 0x000000040f007388 */ /* 0x000fe60000000a00 */
[----:B--2---:R-:W-:Y:S01]  /*1ef0*/  FADD R8, R6, R9 ;  /* 0x0000000906087221 */ /* 0x004fe20000000000 */
[----:B------:R-:W-:Y:S03]  /*1f00*/  STS [R15+0x8], R6 ;  /* 0x000008060f007388 */ /* 0x000fe60000000800 */
[----:B----4-:R-:W-:Y:S01]  /*1f10*/  FADD R2, R8, R2 ;  /* 0x0000000208027221 */ /* 0x010fe20000000000 */
[----:B------:R-:W-:Y:S03]  /*1f20*/  STS [R15+0xc], R8 ;  /* 0x00000c080f007388 */ /* 0x000fe60000000800 */
[----:B------:R-:W-:-:S04]  /*1f30*/  FADD R3, R3, R2 ;  /* 0x0000000203037221 */ /* 0x000fc80000000000 */
[----:B-----5:R-:W-:Y:S01]  /*1f40*/  FADD R18, R3, R16 ;  /* 0x0000001003127221 */ /* 0x020fe20000000000 */
[----:B------:R-:W-:Y:S04]  /*1f50*/  STS.64 [R15+0x10], R2 ;  /* 0x000010020f007388 */ /* 0x000fe80000000a00 */
[----:B------:R0:W-:Y:S02]  /*1f60*/  STS [R15+0x18], R18 ;  /* 0x000018120f007388 */ /* 0x0001e40000000800 */
[----:B0-----:R-:W-:-:S07]  /*1f70*/  VIADD R15, R15, 0x20 ;  /* 0x000000200f0f7836 */ /* 0x001fce0000000000 */
.L_x_40:
[----:B------:R-:W-:-:S09]  /*1f80*/  UISETP.NE.OR UP0, UPT, UR6, URZ, UP0 ;  /* 0x000000ff0600728c */ /* 0x000fd20008705670 */
[----:B------:R-:W-:Y:S05]  /*1f90*/  BRA.U !UP0, `(.L_x_36) ;  /* 0x0000000108387547 */ /* 0x000fea000b800000 */
.L_x_37:
[----:B------:R-:W3:Y:S01]  /*1fa0*/  LDS R3, [R15+-0x4] ;  /* 0xfffffc000f037984 */ /* 0x000ee20000000800 */
[----:B------:R-:W-:-:S03]  /*1fb0*/  UIADD3 UR6, UPT, UPT, UR6, 0x4, URZ ;  /* 0x0000000406067890 */ /* 0x000fc6000fffe0ff */
[----:B-12---:R-:W0:Y:S01]  /*1fc0*/  LDS.64 R4, [R15] ;  /* 0x000000000f047984 */ /* 0x006e220000000a00 */
[----:B------:R-:W-:-:S03]  /*1fd0*/  UISETP.NE.AND UP0, UPT, UR6, URZ, UPT ;  /* 0x000000ff0600728c */ /* 0x000fc6000bf05270 */
[----:B------:R-:W1:Y:S01]  /*1fe0*/  LDS R2, [R15+0x8] ;  /* 0x000008000f027984 */ /* 0x000e620000000800 */
[----:B---3--:R-:W-:-:S04]  /*1ff0*/  FADD R3, R3, R18 ;  /* 0x0000001203037221 */ /* 0x008fc80000000000 */
[----:B0-----:R-:W-:Y:S01]  /*2000*/  FADD R4, R3, R4 ;  /* 0x0000000403047221 */ /* 0x001fe20000000000 */
[----:B------:R-:W-:Y:S03]  /*2010*/  STS [R15+-0x4], R3 ;  /* 0xfffffc030f007388 */ /* 0x000fe60000000800 */
[----:B------:R-:W-:-:S04]  /*2020*/  FADD R5, R5, R4 ;  /* 0x0000000405057221 */ /* 0x000fc80000000000 */
[----:B-1----:R-:W-:Y:S01]  /*2030*/  FADD R18, R5, R2 ;  /* 0x0000000205127221 */ /* 0x002fe20000000000 */
[----:B------:R-:W-:Y:S04]  /*2040*/  STS.64 [R15], R4 ;  /* 0x000000040f007388 */ /* 0x000fe80000000a00 */
[----:B------:R0:W-:Y:S02]  /*2050*/  STS [R15+0x8], R18 ;  /* 0x000008120f007388 */ /* 0x0001e40000000800 */
[----:B0-----:R-:W-:Y:S01]  /*2060*/  IADD3 R15, PT, PT, R15, 0x10, RZ ;  /* 0x000000100f0f7810 */ /* 0x001fe20007ffe0ff */
[----:B------:R-:W-:Y:S06]  /*2070*/  BRA.U UP0, `(.L_x_37) ;  /* 0xfffffffd00c87547 */ /* 0x000fec000b83ffff */
.L_x_36:
[----:B------:R-:W-:-:S09]  /*2080*/  UISETP.NE.AND UP0, UPT, UR4, URZ, UPT ;  /* 0x000000ff0400728c */ /* 0x000fd2000bf05270 */
[----:B------:R-:W-:Y:S05]  /*2090*/  BRA.U !UP0, `(.L_x_35) ;  /* 0x00000001082c7547 */ /* 0x000fea000b800000 */
[----:B------:R-:W-:Y:S01]  /*20a0*/  IMAD R14, R14, 0x4, R11 ;  /* 0x000000040e0e7824 */ /* 0x000fe200078e020b */
[----:B------:R-:W-:-:S04]  /*20b0*/  UIADD3 UR4, UPT, UPT, -UR4, URZ, URZ ;  /* 0x000000ff04047290 */ /* 0x000fc8000fffe1ff */
[----:B------:R0:W0:Y:S01]  /*20c0*/  LDS R2, [R14] ;  /* 0x000000000e027984 */ /* 0x0000220000000800 */
[----:B------:R-:W-:-:S07]  /*20d0*/  IADD3 R3, PT, PT, R14, 0x4, RZ ;  /* 0x000000040e037810 */ /* 0x000fce0007ffe0ff */
.L_x_41:
[----:B012---:R-:W0:Y:S01]  /*20e0*/  LDS R5, [R3] ;  /* 0x0000000003057984 */ /* 0x007e220000000800 */
[----:B------:R-:W-:-:S04]  /*20f0*/  UIADD3 UR4, UPT, UPT, UR4, 0x1, URZ ;  /* 0x0000000104047890 */ /* 0x000fc8000fffe0ff */
[----:B------:R-:W-:Y:S01]  /*2100*/  UISETP.NE.AND UP0, UPT, UR4, URZ, UPT ;  /* 0x000000ff0400728c */ /* 0x000fe2000bf05270 */
[----:B0-----:R-:W-:-:S05]  /*2110*/  FADD R2, R5, R2 ;  /* 0x0000000205027221 */ /* 0x001fca0000000000 */
[----:B------:R0:W-:Y:S02]  /*2120*/  STS [R3], R2 ;  /* 0x0000000203007388 */ /* 0x0001e40000000800 */
[----:B0-----:R-:W-:Y:S01]  /*2130*/  VIADD R3, R3, 0x4 ;  /* 0x0000000403037836 */ /* 0x001fe20000000000 */
[----:B------:R-:W-:Y:S06]  /*2140*/  BRA.U UP0, `(.L_x_41) ;  /* 0xfffffffd00e47547 */ /* 0x000fec000b83ffff */
.L_x_35:
[----:B------:R-:W-:Y:S05]  /*2150*/  BSYNC.RECONVERGENT B0 ;  /* 0x0000000000007941 */ /* 0x000fea0003800200 */
.L_x_34:
[----:B------:R-:W-:Y:S01]  /*2160*/  BAR.SYNC.DEFER_BLOCKING 0x0 ;  /* 0x0000000000007b1d */ /* 0x000fe20000010000 */
[----:B------:R-:W-:-:S13]  /*2170*/  ISETP.GE.AND P0, PT, R13, 0x1, PT ;  /* 0x000000010d00780c */ /* 0x000fda0003f06270 */
[----:B------:R-:W-:Y:S05]  /*2180*/  @!P0 EXIT ;  /* 0x000000000000894d */ /* 0x000fea0003800000 */
[-C--:B------:R-:W-:Y:S01]  /*2190*/  IABS R6, R13.reuse ;  /* 0x0000000d00067213 */ /* 0x080fe20000000000 */
[----:B------:R-:W5:Y:S01]  /*21a0*/  LDC R7, c[0x0][0x390] ;  /* 0x0000e400ff077b82 */ /* 0x000f620000000800 */
[----:B------:R-:W-:Y:S01]  /*21b0*/  IABS R8, R13 ;  /* 0x0000000d00087213 */ /* 0x000fe20000000000 */
[----:B------:R-:W-:Y:S01]  /*21c0*/  UMOV UR4, URZ ;  /* 0x000000ff00047c82 */ /* 0x000fe20008000000 */
[----:B0-----:R-:W0:Y:S01]  /*21d0*/  I2F.RP R4, R6 ;  /* 0x0000000600047306 */ /* 0x001e220000209400 */
[----:B------:R-:W-:Y:S02]  /*21e0*/  ISETP.NE.AND P2, PT, R13, RZ, PT ;  /* 0x000000ff0d00720c */ /* 0x000fe40003f45270 */
[----:B------:R-:W-:-:S05]  /*21f0*/  IADD3 R8, PT, PT, RZ, -R8, RZ ;  /* 0x80000008ff087210 */ /* 0x000fca0007ffe0ff */
[----:B0-----:R-:W0:Y:S01]  /*2200*/  MUFU.RCP R4, R4 ;  /* 0x0000000400047308 */ /* 0x001e220000001000 */
[----:B-----5:R-:W-:Y:S02]  /*2210*/  ISETP.GE.AND P1, PT, R7, RZ, PT ;  /* 0x000000ff0700720c */ /* 0x020fe40003f26270 */
[----:B0-----:R-:W-:Y:S02]  /*2220*/  IADD3 R2, PT, PT, R4, 0xffffffe, RZ ;  /* 0x0ffffffe04027810 */ /* 0x001fe40007ffe0ff */
[----:B------:R-:W-:-:S03]  /*2230*/  IABS R4, R7 ;  /* 0x0000000700047213 */ /* 0x000fc60000000000 */
[----:B------:R0:W1:Y:S02]  /*2240*/  F2I.FTZ.U32.TRUNC.NTZ R3, R2 ;  /* 0x0000000200037305 */ /* 0x000064000021f000 */
[----:B0-----:R-:W-:Y:S02]  /*2250*/  IMAD.MOV.U32 R2, RZ, RZ, RZ ;  /* 0x000000ffff027224 */ /* 0x001fe400078e00ff */
[----:B-12---:R-:W-:-:S04]  /*2260*/  IMAD.MOV R5, RZ, RZ, -R3 ;  /* 0x000000ffff057224 */ /* 0x006fc800078e0a03 */
[----:B------:R-:W-:-:S04]  /*2270*/  IMAD R5, R5, R6, RZ ;  /* 0x0000000605057224 */ /* 0x000fc800078e02ff */
[----:B------:R-:W-:Y:S01]  /*2280*/  IMAD.HI.U32 R5, R3, R5, R2 ;  /* 0x0000000503057227 */ /* 0x000fe200078e0002 */
[----:B------:R-:W-:-:S05]  /*2290*/  MOV R2, R8 ;  /* 0x0000000800027202 */ /* 0x000fca0000000f00 */
[----:B------:R-:W-:-:S04]  /*22a0*/  IMAD.HI.U32 R5, R5, R4, RZ ;  /* 0x0000000405057227 */ /* 0x000fc800078e00ff */
[----:B------:R-:W-:Y:S02]  /*22b0*/  IMAD R14, R5, R2, R4 ;  /* 0x00000002050e7224 */ /* 0x000fe400078e0204 */
[----:B------:R-:W0:Y:S03]  /*22c0*/  LDC.64 R2, c[0x0][0x380] ;  /* 0x0000e000ff027b82 */ /* 0x000e260000000a00 */
[----:B------:R-:W-:-:S05]  /*22d0*/  ISETP.GT.U32.AND P0, PT, R6, R14, PT ;  /* 0x0000000e0600720c */ /* 0x000fca0003f04070 */
[----:B------:R-:W1:Y:S08]  /*22e0*/  LDC.64 R4, c[0x0][0x388] ;  /* 0x0000e200ff047b82 */ /* 0x000e700000000a00 */
[----:B------:R-:W-:-:S05]  /*22f0*/  @!P0 IMAD.IADD R14, R14, 0x1, -R6 ;  /* 0x000000010e0e8824 */ /* 0x000fca00078e0a06 */
[----:B------:R-:W-:-:S13]  /*2300*/  ISETP.GT.U32.AND P0, PT, R6, R14, PT ;  /* 0x0000000e0600720c */ /* 0x000fda0003f04070 */
[----:B------:R-:W-:Y:S02]  /*2310*/  @!P0 IADD3 R14, PT, PT, R14, -R6, RZ ;  /* 0x800000060e0e8210 */ /* 0x000fe40007ffe0ff */
[----:B------:R-:W-:-:S03]  /*2320*/  ISETP.NE.AND P0, PT, R12, UR7, PT ;  /* 0x000000070c007c0c */ /* 0x000fc6000bf05270 */
[----:B------:R-:W-:Y:S01]  /*2330*/  @!P1 IMAD.MOV R14, RZ, RZ, -R14 ;  /* 0x000000ffff0e9224 */ /* 0x000fe200078e0a0e */
[----:B------:R-:W-:-:S09]  /*2340*/  @!P2 LOP3.LUT R14, RZ, R13, RZ, 0x33, !PT ;  /* 0x0000000dff0ea212 */ /* 0x000fd200078e33ff */
.L_x_46:
[----:B------:R-:W-:Y:S04]  /*2350*/  BSSY.RECONVERGENT B0, `(.L_x_42) ;  /* 0x0000004000007945 */ /* 0x000fe80003800200 */
[----:B--2---:R-:W-:Y:S05]  /*2360*/  @P0 BRA `(.L_x_43) ;  /* 0x0000000000080947 */ /* 0x004fea0003800000 */
[----:B------:R-:W-:-:S13]  /*2370*/  ISETP.NE.AND P1, PT, R14, UR4, PT ;  /* 0x000000040e007c0c */ /* 0x000fda000bf25270 */
[----:B------:R-:W-:Y:S05]  /*2380*/  @!P1 EXIT ;  /* 0x000000000000994d */ /* 0x000fea0003800000 */
.L_x_43:
[----:B------:R-:W-:Y:S05]  /*2390*/  BSYNC.RECONVERGENT B0 ;  /* 0x0000000000007941 */ /* 0x000fea0003800200 */
.L_x_42:
[----:B------:R-:W-:Y:S01]  /*23a0*/  ISETP.NE.AND P1, PT, R12, RZ, PT ;  /* 0x000000ff0c00720c */ /* 0x000fe20003f25270 */
[----:B------:R-:W-:-:S12]  /*23b0*/  BSSY.RECONVERGENT B0, `(.L_x_44) ;  /* 0x0000009000007945 */ /* 0x000fd80003800200 */
[----:B------:R-:W-:Y:S05]  /*23c0*/  @!P1 BRA `(.L_x_45) ;  /* 0x00000000001c9947 */ /* 0x000fea0003800000 */
[----:B----4-:R-:W-:Y:S01]  /*23d0*/  IADD3 R9, PT, PT, R0, UR4, RZ ;  /* 0x0000000400097c10 */ /* 0x010fe2000fffe0ff */
[----:B------:R-:W2:Y:S04]  /*23e0*/  LDS R11, [R10+-0x4] ;  /* 0xfffffc000a0b7984 */ /* 0x000ea80000000800 */
[----:B0-----:R-:W-:-:S06]  /*23f0*/  IMAD.WIDE.U32 R6, R9, 0x4, R2 ;  /* 0x0000000409067825 */ /* 0x001fcc00078e0002 */
[----:B------:R-:W2:Y:S01]  /*2400*/  LDG.E R6, desc[UR8][R6.64] ;  /* 0x0000000806067981 */ /* 0x000ea2000c1e1900 */
[----:B-1----:R-:W-:-:S04]  /*2410*/  IMAD.WIDE.U32 R8, R9, 0x4, R4 ;  /* 0x0000000409087825 */ /* 0x002fc800078e0004 */
[----:B--2---:R-:W-:-:S05]  /*2420*/  FADD R11, R6, R11 ;  /* 0x0000000b060b7221 */ /* 0x004fca0000000000 */
[----:B------:R2:W-:Y:S02]  /*2430*/  STG.E desc[UR8][R8.64], R11 ;  /* 0x0000000b08007986 */ /* 0x0005e4000c101908 */
.L_x_45:
[----:B------:R-:W-:Y:S05]  /*2440*/  BSYNC.RECONVERGENT B0 ;  /* 0x0000000000007941 */ /* 0x000fea0003800200 */
.L_x_44:
[----:B------:R-:W-:-:S06]  /*2450*/  UIADD3 UR4, UPT, UPT, UR4, 0x1, URZ ;  /* 0x0000000104047890 */ /* 0x000fcc000fffe0ff */
[----:B------:R-:W-:-:S13]  /*2460*/  ISETP.NE.AND P1, PT, R13, UR4, PT ;  /* 0x000000040d007c0c */ /* 0x000fda000bf25270 */
[----:B------:R-:W-:Y:S05]  /*2470*/  @P1 BRA `(.L_x_46) ;  /* 0xfffffffc00b41947 */ /* 0x000fea000383ffff */
[----:B------:R-:W-:Y:S05]  /*2480*/  EXIT ;  /* 0x000000000000794d */ /* 0x000fea0003800000 */
.L_x_47:
[----:B------:R-:W-:-:S00]  /*2490*/  BRA `(.L_x_47) ;  /* 0xfffffffc00fc7947 */ /* 0x000fc0000383ffff */
[----:B------:R-:W-:-:S00]  /*24a0*/  NOP ;  /* 0x0000000000007918 */ /* 0x000fc00000000000 */
        /* <DEDUP_REMOVED lines=13> */
.L_x_48:


//--------------------- .nv.shared._Z13prefix_kernelPfS_i --------------------------
	.section	.nv.shared._Z13prefix_kernelPfS_i,"aw",@nobits
	.sectionflags	@""
	.align	16
	.zero		1024


//--------------------- .nv.shared.reserved.0     --------------------------
	.section	.nv.shared.reserved.0,"aw",@nobits
	.weak		__nv_reservedSMEM_offset_0_alias
	.size		__nv_reservedSMEM_offset_0_alias, 0, 64
	.other		__nv_reservedSMEM_offset_0_alias,@"STO_CUDA_RESERVED_SHARED STV_DEFAULT"
__nv_reservedSMEM_offset_0_alias:
	.zero		0
	.zero		64


//--------------------- .nv.constant0._Z13prefix_kernelPfS_i --------------------------
	.section	.nv.constant0._Z13prefix_kernelPfS_i,"a",@progbits
	.sectionflags	@""
	.align	4
.nv.constant0._Z13prefix_kernelPfS_i:
	.zero		916


//--------------------- SYMBOLS --------------------------

	.type		.nv.reservedSmem.offset0,@object
	.size		.nv.reservedSmem.offset0,0x4
	.type		.nv.reservedSmem.cap,@object
	.size		.nv.reservedSmem.cap,0x4
